//
// Generated by NVIDIA NVVM Compiler
//
// Compiler Build ID: CL-36424714
// Cuda compilation tools, release 13.0, V13.0.88
// Based on NVVM 20.0.0
//

.version 9.0
.target sm_100
.address_size 64

	// .globl	_Z12update_cellsPfS_ii
// _ZZ18update_cells_tiledPfS_iiE10shared_row has been demoted
// _ZZ18update_cells_tiledPfS_iiE10shared_col has been demoted
// _ZZ32blocked_floyd_warshall_phase_oneiPfE1C has been demoted
// _ZZ32blocked_floyd_warshall_phase_twoiPfE1A has been demoted
// _ZZ32blocked_floyd_warshall_phase_twoiPfE1B has been demoted
// _ZZ32blocked_floyd_warshall_phase_twoiPfE1C has been demoted
// _ZZ33blocked_floyd_warshall_phase_treeiPfE1A has been demoted
// _ZZ33blocked_floyd_warshall_phase_treeiPfE1B has been demoted
// _ZZ33blocked_floyd_warshall_phase_treeiPfE1C has been demoted

.visible .entry _Z12update_cellsPfS_ii(
	.param .u64 .ptr .align 1 _Z12update_cellsPfS_ii_param_0,
	.param .u64 .ptr .align 1 _Z12update_cellsPfS_ii_param_1,
	.param .u32 _Z12update_cellsPfS_ii_param_2,
	.param .u32 _Z12update_cellsPfS_ii_param_3
)
{
	.reg .pred 	%p<2>;
	.reg .b32 	%r<16>;
	.reg .b32 	%f<6>;
	.reg .b64 	%rd<12>;

	ld.param.u64 	%rd1, [_Z12update_cellsPfS_ii_param_0];
	ld.param.u64 	%rd2, [_Z12update_cellsPfS_ii_param_1];
	ld.param.u32 	%r3, [_Z12update_cellsPfS_ii_param_2];
	ld.param.u32 	%r4, [_Z12update_cellsPfS_ii_param_3];
	mov.u32 	%r5, %ctaid.x;
	mov.u32 	%r6, %ntid.x;
	mov.u32 	%r7, %tid.x;
	mad.lo.s32 	%r1, %r5, %r6, %r7;
	mov.u32 	%r8, %ctaid.y;
	mov.u32 	%r9, %ntid.y;
	mov.u32 	%r10, %tid.y;
	mad.lo.s32 	%r2, %r8, %r9, %r10;
	max.s32 	%r11, %r2, %r1;
	setp.ge.s32 	%p1, %r11, %r3;
	@%p1 bra 	$L__BB0_2;
	cvta.to.global.u64 	%rd3, %rd1;
	cvta.to.global.u64 	%rd4, %rd2;
	mul.lo.s32 	%r12, %r3, %r2;
	add.s32 	%r13, %r12, %r4;
	mul.wide.s32 	%rd5, %r13, 4;
	add.s64 	%rd6, %rd3, %rd5;
	ld.global.f32 	%f1, [%rd6];
	mad.lo.s32 	%r14, %r4, %r3, %r1;
	mul.wide.s32 	%rd7, %r14, 4;
	add.s64 	%rd8, %rd3, %rd7;
	ld.global.f32 	%f2, [%rd8];
	add.f32 	%f3, %f1, %f2;
	add.s32 	%r15, %r12, %r1;
	mul.wide.s32 	%rd9, %r15, 4;
	add.s64 	%rd10, %rd3, %rd9;
	ld.global.f32 	%f4, [%rd10];
	min.f32 	%f5, %f3, %f4;
	add.s64 	%rd11, %rd4, %rd9;
	st.global.f32 	[%rd11], %f5;
$L__BB0_2:
	ret;

}
	// .globl	_Z18update_cells_tiledPfS_ii
.visible .entry _Z18update_cells_tiledPfS_ii(
	.param .u64 .ptr .align 1 _Z18update_cells_tiledPfS_ii_param_0,
	.param .u64 .ptr .align 1 _Z18update_cells_tiledPfS_ii_param_1,
	.param .u32 _Z18update_cells_tiledPfS_ii_param_2,
	.param .u32 _Z18update_cells_tiledPfS_ii_param_3
)
{
	.reg .pred 	%p<4>;
	.reg .b32 	%r<21>;
	.reg .b32 	%f<8>;
	.reg .b64 	%rd<12>;
	// demoted variable
	.shared .align 4 .b8 _ZZ18update_cells_tiledPfS_iiE10shared_row[128];
	// demoted variable
	.shared .align 4 .b8 _ZZ18update_cells_tiledPfS_iiE10shared_col[128];
	ld.param.u64 	%rd3, [_Z18update_cells_tiledPfS_ii_param_0];
	ld.param.u64 	%rd2, [_Z18update_cells_tiledPfS_ii_param_1];
	ld.param.u32 	%r7, [_Z18update_cells_tiledPfS_ii_param_2];
	ld.param.u32 	%r8, [_Z18update_cells_tiledPfS_ii_param_3];
	cvta.to.global.u64 	%rd1, %rd3;
	bar.sync 	0;
	mov.u32 	%r1, %tid.x;
	mov.u32 	%r2, %tid.y;
	mov.u32 	%r9, %ctaid.y;
	mov.u32 	%r10, %ntid.y;
	mad.lo.s32 	%r3, %r9, %r10, %r2;
	mov.u32 	%r11, %ctaid.x;
	mov.u32 	%r12, %ntid.x;
	mad.lo.s32 	%r4, %r11, %r12, %r1;
	setp.ne.s32 	%p1, %r1, 0;
	shl.b32 	%r13, %r2, 2;
	mov.u32 	%r14, _ZZ18update_cells_tiledPfS_iiE10shared_col;
	add.s32 	%r5, %r14, %r13;
	@%p1 bra 	$L__BB1_2;
	mad.lo.s32 	%r15, %r7, %r3, %r8;
	mul.wide.s32 	%rd4, %r15, 4;
	add.s64 	%rd5, %rd1, %rd4;
	ld.global.f32 	%f1, [%rd5];
	st.shared.f32 	[%r5], %f1;
$L__BB1_2:
	setp.ne.s32 	%p2, %r2, 0;
	shl.b32 	%r16, %r1, 2;
	mov.u32 	%r17, _ZZ18update_cells_tiledPfS_iiE10shared_row;
	add.s32 	%r6, %r17, %r16;
	@%p2 bra 	$L__BB1_4;
	mad.lo.s32 	%r18, %r8, %r7, %r4;
	mul.wide.s32 	%rd6, %r18, 4;
	add.s64 	%rd7, %rd1, %rd6;
	ld.global.f32 	%f2, [%rd7];
	st.shared.f32 	[%r6], %f2;
$L__BB1_4:
	bar.sync 	0;
	max.s32 	%r19, %r3, %r4;
	setp.ge.s32 	%p3, %r19, %r7;
	@%p3 bra 	$L__BB1_6;
	ld.shared.f32 	%f3, [%r6];
	ld.shared.f32 	%f4, [%r5];
	add.f32 	%f5, %f3, %f4;
	mad.lo.s32 	%r20, %r7, %r3, %r4;
	mul.wide.s32 	%rd8, %r20, 4;
	add.s64 	%rd9, %rd1, %rd8;
	ld.global.f32 	%f6, [%rd9];
	min.f32 	%f7, %f5, %f6;
	cvta.to.global.u64 	%rd10, %rd2;
	add.s64 	%rd11, %rd10, %rd8;
	st.global.f32 	[%rd11], %f7;
$L__BB1_6:
	ret;

}
	// .globl	_Z32blocked_floyd_warshall_phase_oneiPf
.visible .entry _Z32blocked_floyd_warshall_phase_oneiPf(
	.param .u32 _Z32blocked_floyd_warshall_phase_oneiPf_param_0,
	.param .u64 .ptr .align 1 _Z32blocked_floyd_warshall_phase_oneiPf_param_1
)
{
	.reg .pred 	%p<33>;
	.reg .b32 	%r<17>;
	.reg .b32 	%f<132>;
	.reg .b64 	%rd<5>;
	// demoted variable
	.shared .align 4 .b8 _ZZ32blocked_floyd_warshall_phase_oneiPfE1C[4096];
	ld.param.u32 	%r1, [_Z32blocked_floyd_warshall_phase_oneiPf_param_0];
	ld.param.u64 	%rd1, [_Z32blocked_floyd_warshall_phase_oneiPf_param_1];
	cvta.to.global.u64 	%rd2, %rd1;
	mov.u32 	%r2, %tid.x;
	mov.u32 	%r3, %tid.y;
	bar.sync 	0;
	shl.b32 	%r4, %r1, 5;
	add.s32 	%r5, %r4, %r3;
	add.s32 	%r6, %r4, %r2;
	mad.lo.s32 	%r7, %r5, 800, %r6;
	mul.wide.s32 	%rd3, %r7, 4;
	add.s64 	%rd4, %rd2, %rd3;
	ld.global.f32 	%f1, [%rd4];
	shl.b32 	%r8, %r3, 5;
	add.s32 	%r9, %r8, %r2;
	shl.b32 	%r10, %r9, 2;
	mov.u32 	%r11, _ZZ32blocked_floyd_warshall_phase_oneiPfE1C;
	add.s32 	%r12, %r11, %r10;
	st.shared.f32 	[%r12], %f1;
	bar.sync 	0;
	ld.shared.f32 	%f2, [%r12];
	shl.b32 	%r13, %r3, 7;
	add.s32 	%r14, %r11, %r13;
	ld.shared.f32 	%f3, [%r14];
	shl.b32 	%r15, %r2, 2;
	add.s32 	%r16, %r11, %r15;
	ld.shared.f32 	%f4, [%r16];
	add.f32 	%f5, %f3, %f4;
	setp.gt.f32 	%p1, %f2, %f5;
	selp.f32 	%f6, %f5, %f2, %p1;
	st.shared.f32 	[%r12], %f6;
	ld.shared.f32 	%f7, [%r14+4];
	ld.shared.f32 	%f8, [%r16+128];
	add.f32 	%f9, %f7, %f8;
	setp.gt.f32 	%p2, %f6, %f9;
	selp.f32 	%f10, %f9, %f6, %p2;
	st.shared.f32 	[%r12], %f10;
	ld.shared.f32 	%f11, [%r14+8];
	ld.shared.f32 	%f12, [%r16+256];
	add.f32 	%f13, %f11, %f12;
	setp.gt.f32 	%p3, %f10, %f13;
	selp.f32 	%f14, %f13, %f10, %p3;
	st.shared.f32 	[%r12], %f14;
	ld.shared.f32 	%f15, [%r14+12];
	ld.shared.f32 	%f16, [%r16+384];
	add.f32 	%f17, %f15, %f16;
	setp.gt.f32 	%p4, %f14, %f17;
	selp.f32 	%f18, %f17, %f14, %p4;
	st.shared.f32 	[%r12], %f18;
	ld.shared.f32 	%f19, [%r14+16];
	ld.shared.f32 	%f20, [%r16+512];
	add.f32 	%f21, %f19, %f20;
	setp.gt.f32 	%p5, %f18, %f21;
	selp.f32 	%f22, %f21, %f18, %p5;
	st.shared.f32 	[%r12], %f22;
	ld.shared.f32 	%f23, [%r14+20];
	ld.shared.f32 	%f24, [%r16+640];
	add.f32 	%f25, %f23, %f24;
	setp.gt.f32 	%p6, %f22, %f25;
	selp.f32 	%f26, %f25, %f22, %p6;
	st.shared.f32 	[%r12], %f26;
	ld.shared.f32 	%f27, [%r14+24];
	ld.shared.f32 	%f28, [%r16+768];
	add.f32 	%f29, %f27, %f28;
	setp.gt.f32 	%p7, %f26, %f29;
	selp.f32 	%f30, %f29, %f26, %p7;
	st.shared.f32 	[%r12], %f30;
	ld.shared.f32 	%f31, [%r14+28];
	ld.shared.f32 	%f32, [%r16+896];
	add.f32 	%f33, %f31, %f32;
	setp.gt.f32 	%p8, %f30, %f33;
	selp.f32 	%f34, %f33, %f30, %p8;
	st.shared.f32 	[%r12], %f34;
	ld.shared.f32 	%f35, [%r14+32];
	ld.shared.f32 	%f36, [%r16+1024];
	add.f32 	%f37, %f35, %f36;
	setp.gt.f32 	%p9, %f34, %f37;
	selp.f32 	%f38, %f37, %f34, %p9;
	st.shared.f32 	[%r12], %f38;
	ld.shared.f32 	%f39, [%r14+36];
	ld.shared.f32 	%f40, [%r16+1152];
	add.f32 	%f41, %f39, %f40;
	setp.gt.f32 	%p10, %f38, %f41;
	selp.f32 	%f42, %f41, %f38, %p10;
	st.shared.f32 	[%r12], %f42;
	ld.shared.f32 	%f43, [%r14+40];
	ld.shared.f32 	%f44, [%r16+1280];
	add.f32 	%f45, %f43, %f44;
	setp.gt.f32 	%p11, %f42, %f45;
	selp.f32 	%f46, %f45, %f42, %p11;
	st.shared.f32 	[%r12], %f46;
	ld.shared.f32 	%f47, [%r14+44];
	ld.shared.f32 	%f48, [%r16+1408];
	add.f32 	%f49, %f47, %f48;
	setp.gt.f32 	%p12, %f46, %f49;
	selp.f32 	%f50, %f49, %f46, %p12;
	st.shared.f32 	[%r12], %f50;
	ld.shared.f32 	%f51, [%r14+48];
	ld.shared.f32 	%f52, [%r16+1536];
	add.f32 	%f53, %f51, %f52;
	setp.gt.f32 	%p13, %f50, %f53;
	selp.f32 	%f54, %f53, %f50, %p13;
	st.shared.f32 	[%r12], %f54;
	ld.shared.f32 	%f55, [%r14+52];
	ld.shared.f32 	%f56, [%r16+1664];
	add.f32 	%f57, %f55, %f56;
	setp.gt.f32 	%p14, %f54, %f57;
	selp.f32 	%f58, %f57, %f54, %p14;
	st.shared.f32 	[%r12], %f58;
	ld.shared.f32 	%f59, [%r14+56];
	ld.shared.f32 	%f60, [%r16+1792];
	add.f32 	%f61, %f59, %f60;
	setp.gt.f32 	%p15, %f58, %f61;
	selp.f32 	%f62, %f61, %f58, %p15;
	st.shared.f32 	[%r12], %f62;
	ld.shared.f32 	%f63, [%r14+60];
	ld.shared.f32 	%f64, [%r16+1920];
	add.f32 	%f65, %f63, %f64;
	setp.gt.f32 	%p16, %f62, %f65;
	selp.f32 	%f66, %f65, %f62, %p16;
	st.shared.f32 	[%r12], %f66;
	ld.shared.f32 	%f67, [%r14+64];
	ld.shared.f32 	%f68, [%r16+2048];
	add.f32 	%f69, %f67, %f68;
	setp.gt.f32 	%p17, %f66, %f69;
	selp.f32 	%f70, %f69, %f66, %p17;
	st.shared.f32 	[%r12], %f70;
	ld.shared.f32 	%f71, [%r14+68];
	ld.shared.f32 	%f72, [%r16+2176];
	add.f32 	%f73, %f71, %f72;
	setp.gt.f32 	%p18, %f70, %f73;
	selp.f32 	%f74, %f73, %f70, %p18;
	st.shared.f32 	[%r12], %f74;
	ld.shared.f32 	%f75, [%r14+72];
	ld.shared.f32 	%f76, [%r16+2304];
	add.f32 	%f77, %f75, %f76;
	setp.gt.f32 	%p19, %f74, %f77;
	selp.f32 	%f78, %f77, %f74, %p19;
	st.shared.f32 	[%r12], %f78;
	ld.shared.f32 	%f79, [%r14+76];
	ld.shared.f32 	%f80, [%r16+2432];
	add.f32 	%f81, %f79, %f80;
	setp.gt.f32 	%p20, %f78, %f81;
	selp.f32 	%f82, %f81, %f78, %p20;
	st.shared.f32 	[%r12], %f82;
	ld.shared.f32 	%f83, [%r14+80];
	ld.shared.f32 	%f84, [%r16+2560];
	add.f32 	%f85, %f83, %f84;
	setp.gt.f32 	%p21, %f82, %f85;
	selp.f32 	%f86, %f85, %f82, %p21;
	st.shared.f32 	[%r12], %f86;
	ld.shared.f32 	%f87, [%r14+84];
	ld.shared.f32 	%f88, [%r16+2688];
	add.f32 	%f89, %f87, %f88;
	setp.gt.f32 	%p22, %f86, %f89;
	selp.f32 	%f90, %f89, %f86, %p22;
	st.shared.f32 	[%r12], %f90;
	ld.shared.f32 	%f91, [%r14+88];
	ld.shared.f32 	%f92, [%r16+2816];
	add.f32 	%f93, %f91, %f92;
	setp.gt.f32 	%p23, %f90, %f93;
	selp.f32 	%f94, %f93, %f90, %p23;
	st.shared.f32 	[%r12], %f94;
	ld.shared.f32 	%f95, [%r14+92];
	ld.shared.f32 	%f96, [%r16+2944];
	add.f32 	%f97, %f95, %f96;
	setp.gt.f32 	%p24, %f94, %f97;
	selp.f32 	%f98, %f97, %f94, %p24;
	st.shared.f32 	[%r12], %f98;
	ld.shared.f32 	%f99, [%r14+96];
	ld.shared.f32 	%f100, [%r16+3072];
	add.f32 	%f101, %f99, %f100;
	setp.gt.f32 	%p25, %f98, %f101;
	selp.f32 	%f102, %f101, %f98, %p25;
	st.shared.f32 	[%r12], %f102;
	ld.shared.f32 	%f103, [%r14+100];
	ld.shared.f32 	%f104, [%r16+3200];
	add.f32 	%f105, %f103, %f104;
	setp.gt.f32 	%p26, %f102, %f105;
	selp.f32 	%f106, %f105, %f102, %p26;
	st.shared.f32 	[%r12], %f106;
	ld.shared.f32 	%f107, [%r14+104];
	ld.shared.f32 	%f108, [%r16+3328];
	add.f32 	%f109, %f107, %f108;
	setp.gt.f32 	%p27, %f106, %f109;
	selp.f32 	%f110, %f109, %f106, %p27;
	st.shared.f32 	[%r12], %f110;
	ld.shared.f32 	%f111, [%r14+108];
	ld.shared.f32 	%f112, [%r16+3456];
	add.f32 	%f113, %f111, %f112;
	setp.gt.f32 	%p28, %f110, %f113;
	selp.f32 	%f114, %f113, %f110, %p28;
	st.shared.f32 	[%r12], %f114;
	ld.shared.f32 	%f115, [%r14+112];
	ld.shared.f32 	%f116, [%r16+3584];
	add.f32 	%f117, %f115, %f116;
	setp.gt.f32 	%p29, %f114, %f117;
	selp.f32 	%f118, %f117, %f114, %p29;
	st.shared.f32 	[%r12], %f118;
	ld.shared.f32 	%f119, [%r14+116];
	ld.shared.f32 	%f120, [%r16+3712];
	add.f32 	%f121, %f119, %f120;
	setp.gt.f32 	%p30, %f118, %f121;
	selp.f32 	%f122, %f121, %f118, %p30;
	st.shared.f32 	[%r12], %f122;
	ld.shared.f32 	%f123, [%r14+120];
	ld.shared.f32 	%f124, [%r16+3840];
	add.f32 	%f125, %f123, %f124;
	setp.gt.f32 	%p31, %f122, %f125;
	selp.f32 	%f126, %f125, %f122, %p31;
	st.shared.f32 	[%r12], %f126;
	ld.shared.f32 	%f127, [%r14+124];
	ld.shared.f32 	%f128, [%r16+3968];
	add.f32 	%f129, %f127, %f128;
	setp.gt.f32 	%p32, %f126, %f129;
	selp.f32 	%f130, %f129, %f126, %p32;
	st.shared.f32 	[%r12], %f130;
	bar.sync 	0;
	ld.shared.f32 	%f131, [%r12];
	st.global.f32 	[%rd4], %f131;
	ret;

}
	// .globl	_Z32blocked_floyd_warshall_phase_twoiPf
.visible .entry _Z32blocked_floyd_warshall_phase_twoiPf(
	.param .u32 _Z32blocked_floyd_warshall_phase_twoiPf_param_0,
	.param .u64 .ptr .align 1 _Z32blocked_floyd_warshall_phase_twoiPf_param_1
)
{
	.reg .pred 	%p<66>;
	.reg .b32 	%r<30>;
	.reg .b32 	%f<265>;
	.reg .b64 	%rd<9>;
	// demoted variable
	.shared .align 4 .b8 _ZZ32blocked_floyd_warshall_phase_twoiPfE1A[4096];
	// demoted variable
	.shared .align 4 .b8 _ZZ32blocked_floyd_warshall_phase_twoiPfE1B[4096];
	// demoted variable
	.shared .align 4 .b8 _ZZ32blocked_floyd_warshall_phase_twoiPfE1C[4096];
	ld.param.u32 	%r2, [_Z32blocked_floyd_warshall_phase_twoiPf_param_0];
	ld.param.u64 	%rd1, [_Z32blocked_floyd_warshall_phase_twoiPf_param_1];
	mov.u32 	%r1, %ctaid.x;
	setp.eq.s32 	%p1, %r1, %r2;
	@%p1 bra 	$L__BB3_2;
	cvta.to.global.u64 	%rd2, %rd1;
	mov.u32 	%r3, %tid.y;
	mov.u32 	%r4, %tid.x;
	bar.sync 	0;
	shl.b32 	%r5, %r2, 5;
	add.s32 	%r6, %r5, %r3;
	mul.lo.s32 	%r7, %r6, 800;
	shl.b32 	%r8, %r1, 5;
	add.s32 	%r9, %r8, %r4;
	add.s32 	%r10, %r9, %r7;
	mul.wide.s32 	%rd3, %r10, 4;
	add.s64 	%rd4, %rd2, %rd3;
	ld.global.f32 	%f1, [%rd4];
	shl.b32 	%r11, %r3, 5;
	add.s32 	%r12, %r11, %r4;
	shl.b32 	%r13, %r12, 2;
	mov.u32 	%r14, _ZZ32blocked_floyd_warshall_phase_twoiPfE1C;
	add.s32 	%r15, %r14, %r13;
	st.shared.f32 	[%r15], %f1;
	add.s32 	%r16, %r5, %r4;
	add.s32 	%r17, %r7, %r16;
	mul.wide.s32 	%rd5, %r17, 4;
	add.s64 	%rd6, %rd2, %rd5;
	ld.global.f32 	%f2, [%rd6];
	mov.u32 	%r18, _ZZ32blocked_floyd_warshall_phase_twoiPfE1A;
	add.s32 	%r19, %r18, %r13;
	st.shared.f32 	[%r19], %f2;
	bar.sync 	0;
	ld.shared.f32 	%f3, [%r15];
	shl.b32 	%r20, %r3, 7;
	add.s32 	%r21, %r18, %r20;
	ld.shared.f32 	%f4, [%r21];
	shl.b32 	%r22, %r4, 2;
	add.s32 	%r23, %r14, %r22;
	ld.shared.f32 	%f5, [%r23];
	add.f32 	%f6, %f4, %f5;
	setp.gt.f32 	%p2, %f3, %f6;
	selp.f32 	%f7, %f6, %f3, %p2;
	st.shared.f32 	[%r15], %f7;
	ld.shared.f32 	%f8, [%r21+4];
	ld.shared.f32 	%f9, [%r23+128];
	add.f32 	%f10, %f8, %f9;
	setp.gt.f32 	%p3, %f7, %f10;
	selp.f32 	%f11, %f10, %f7, %p3;
	st.shared.f32 	[%r15], %f11;
	ld.shared.f32 	%f12, [%r21+8];
	ld.shared.f32 	%f13, [%r23+256];
	add.f32 	%f14, %f12, %f13;
	setp.gt.f32 	%p4, %f11, %f14;
	selp.f32 	%f15, %f14, %f11, %p4;
	st.shared.f32 	[%r15], %f15;
	ld.shared.f32 	%f16, [%r21+12];
	ld.shared.f32 	%f17, [%r23+384];
	add.f32 	%f18, %f16, %f17;
	setp.gt.f32 	%p5, %f15, %f18;
	selp.f32 	%f19, %f18, %f15, %p5;
	st.shared.f32 	[%r15], %f19;
	ld.shared.f32 	%f20, [%r21+16];
	ld.shared.f32 	%f21, [%r23+512];
	add.f32 	%f22, %f20, %f21;
	setp.gt.f32 	%p6, %f19, %f22;
	selp.f32 	%f23, %f22, %f19, %p6;
	st.shared.f32 	[%r15], %f23;
	ld.shared.f32 	%f24, [%r21+20];
	ld.shared.f32 	%f25, [%r23+640];
	add.f32 	%f26, %f24, %f25;
	setp.gt.f32 	%p7, %f23, %f26;
	selp.f32 	%f27, %f26, %f23, %p7;
	st.shared.f32 	[%r15], %f27;
	ld.shared.f32 	%f28, [%r21+24];
	ld.shared.f32 	%f29, [%r23+768];
	add.f32 	%f30, %f28, %f29;
	setp.gt.f32 	%p8, %f27, %f30;
	selp.f32 	%f31, %f30, %f27, %p8;
	st.shared.f32 	[%r15], %f31;
	ld.shared.f32 	%f32, [%r21+28];
	ld.shared.f32 	%f33, [%r23+896];
	add.f32 	%f34, %f32, %f33;
	setp.gt.f32 	%p9, %f31, %f34;
	selp.f32 	%f35, %f34, %f31, %p9;
	st.shared.f32 	[%r15], %f35;
	ld.shared.f32 	%f36, [%r21+32];
	ld.shared.f32 	%f37, [%r23+1024];
	add.f32 	%f38, %f36, %f37;
	setp.gt.f32 	%p10, %f35, %f38;
	selp.f32 	%f39, %f38, %f35, %p10;
	st.shared.f32 	[%r15], %f39;
	ld.shared.f32 	%f40, [%r21+36];
	ld.shared.f32 	%f41, [%r23+1152];
	add.f32 	%f42, %f40, %f41;
	setp.gt.f32 	%p11, %f39, %f42;
	selp.f32 	%f43, %f42, %f39, %p11;
	st.shared.f32 	[%r15], %f43;
	ld.shared.f32 	%f44, [%r21+40];
	ld.shared.f32 	%f45, [%r23+1280];
	add.f32 	%f46, %f44, %f45;
	setp.gt.f32 	%p12, %f43, %f46;
	selp.f32 	%f47, %f46, %f43, %p12;
	st.shared.f32 	[%r15], %f47;
	ld.shared.f32 	%f48, [%r21+44];
	ld.shared.f32 	%f49, [%r23+1408];
	add.f32 	%f50, %f48, %f49;
	setp.gt.f32 	%p13, %f47, %f50;
	selp.f32 	%f51, %f50, %f47, %p13;
	st.shared.f32 	[%r15], %f51;
	ld.shared.f32 	%f52, [%r21+48];
	ld.shared.f32 	%f53, [%r23+1536];
	add.f32 	%f54, %f52, %f53;
	setp.gt.f32 	%p14, %f51, %f54;
	selp.f32 	%f55, %f54, %f51, %p14;
	st.shared.f32 	[%r15], %f55;
	ld.shared.f32 	%f56, [%r21+52];
	ld.shared.f32 	%f57, [%r23+1664];
	add.f32 	%f58, %f56, %f57;
	setp.gt.f32 	%p15, %f55, %f58;
	selp.f32 	%f59, %f58, %f55, %p15;
	st.shared.f32 	[%r15], %f59;
	ld.shared.f32 	%f60, [%r21+56];
	ld.shared.f32 	%f61, [%r23+1792];
	add.f32 	%f62, %f60, %f61;
	setp.gt.f32 	%p16, %f59, %f62;
	selp.f32 	%f63, %f62, %f59, %p16;
	st.shared.f32 	[%r15], %f63;
	ld.shared.f32 	%f64, [%r21+60];
	ld.shared.f32 	%f65, [%r23+1920];
	add.f32 	%f66, %f64, %f65;
	setp.gt.f32 	%p17, %f63, %f66;
	selp.f32 	%f67, %f66, %f63, %p17;
	st.shared.f32 	[%r15], %f67;
	ld.shared.f32 	%f68, [%r21+64];
	ld.shared.f32 	%f69, [%r23+2048];
	add.f32 	%f70, %f68, %f69;
	setp.gt.f32 	%p18, %f67, %f70;
	selp.f32 	%f71, %f70, %f67, %p18;
	st.shared.f32 	[%r15], %f71;
	ld.shared.f32 	%f72, [%r21+68];
	ld.shared.f32 	%f73, [%r23+2176];
	add.f32 	%f74, %f72, %f73;
	setp.gt.f32 	%p19, %f71, %f74;
	selp.f32 	%f75, %f74, %f71, %p19;
	st.shared.f32 	[%r15], %f75;
	ld.shared.f32 	%f76, [%r21+72];
	ld.shared.f32 	%f77, [%r23+2304];
	add.f32 	%f78, %f76, %f77;
	setp.gt.f32 	%p20, %f75, %f78;
	selp.f32 	%f79, %f78, %f75, %p20;
	st.shared.f32 	[%r15], %f79;
	ld.shared.f32 	%f80, [%r21+76];
	ld.shared.f32 	%f81, [%r23+2432];
	add.f32 	%f82, %f80, %f81;
	setp.gt.f32 	%p21, %f79, %f82;
	selp.f32 	%f83, %f82, %f79, %p21;
	st.shared.f32 	[%r15], %f83;
	ld.shared.f32 	%f84, [%r21+80];
	ld.shared.f32 	%f85, [%r23+2560];
	add.f32 	%f86, %f84, %f85;
	setp.gt.f32 	%p22, %f83, %f86;
	selp.f32 	%f87, %f86, %f83, %p22;
	st.shared.f32 	[%r15], %f87;
	ld.shared.f32 	%f88, [%r21+84];
	ld.shared.f32 	%f89, [%r23+2688];
	add.f32 	%f90, %f88, %f89;
	setp.gt.f32 	%p23, %f87, %f90;
	selp.f32 	%f91, %f90, %f87, %p23;
	st.shared.f32 	[%r15], %f91;
	ld.shared.f32 	%f92, [%r21+88];
	ld.shared.f32 	%f93, [%r23+2816];
	add.f32 	%f94, %f92, %f93;
	setp.gt.f32 	%p24, %f91, %f94;
	selp.f32 	%f95, %f94, %f91, %p24;
	st.shared.f32 	[%r15], %f95;
	ld.shared.f32 	%f96, [%r21+92];
	ld.shared.f32 	%f97, [%r23+2944];
	add.f32 	%f98, %f96, %f97;
	setp.gt.f32 	%p25, %f95, %f98;
	selp.f32 	%f99, %f98, %f95, %p25;
	st.shared.f32 	[%r15], %f99;
	ld.shared.f32 	%f100, [%r21+96];
	ld.shared.f32 	%f101, [%r23+3072];
	add.f32 	%f102, %f100, %f101;
	setp.gt.f32 	%p26, %f99, %f102;
	selp.f32 	%f103, %f102, %f99, %p26;
	st.shared.f32 	[%r15], %f103;
	ld.shared.f32 	%f104, [%r21+100];
	ld.shared.f32 	%f105, [%r23+3200];
	add.f32 	%f106, %f104, %f105;
	setp.gt.f32 	%p27, %f103, %f106;
	selp.f32 	%f107, %f106, %f103, %p27;
	st.shared.f32 	[%r15], %f107;
	ld.shared.f32 	%f108, [%r21+104];
	ld.shared.f32 	%f109, [%r23+3328];
	add.f32 	%f110, %f108, %f109;
	setp.gt.f32 	%p28, %f107, %f110;
	selp.f32 	%f111, %f110, %f107, %p28;
	st.shared.f32 	[%r15], %f111;
	ld.shared.f32 	%f112, [%r21+108];
	ld.shared.f32 	%f113, [%r23+3456];
	add.f32 	%f114, %f112, %f113;
	setp.gt.f32 	%p29, %f111, %f114;
	selp.f32 	%f115, %f114, %f111, %p29;
	st.shared.f32 	[%r15], %f115;
	ld.shared.f32 	%f116, [%r21+112];
	ld.shared.f32 	%f117, [%r23+3584];
	add.f32 	%f118, %f116, %f117;
	setp.gt.f32 	%p30, %f115, %f118;
	selp.f32 	%f119, %f118, %f115, %p30;
	st.shared.f32 	[%r15], %f119;
	ld.shared.f32 	%f120, [%r21+116];
	ld.shared.f32 	%f121, [%r23+3712];
	add.f32 	%f122, %f120, %f121;
	setp.gt.f32 	%p31, %f119, %f122;
	selp.f32 	%f123, %f122, %f119, %p31;
	st.shared.f32 	[%r15], %f123;
	ld.shared.f32 	%f124, [%r21+120];
	ld.shared.f32 	%f125, [%r23+3840];
	add.f32 	%f126, %f124, %f125;
	setp.gt.f32 	%p32, %f123, %f126;
	selp.f32 	%f127, %f126, %f123, %p32;
	st.shared.f32 	[%r15], %f127;
	ld.shared.f32 	%f128, [%r21+124];
	ld.shared.f32 	%f129, [%r23+3968];
	add.f32 	%f130, %f128, %f129;
	setp.gt.f32 	%p33, %f127, %f130;
	selp.f32 	%f131, %f130, %f127, %p33;
	st.shared.f32 	[%r15], %f131;
	bar.sync 	0;
	ld.shared.f32 	%f132, [%r15];
	st.global.f32 	[%rd4], %f132;
	add.s32 	%r24, %r8, %r3;
	mad.lo.s32 	%r25, %r24, 800, %r16;
	mul.wide.s32 	%rd7, %r25, 4;
	add.s64 	%rd8, %rd2, %rd7;
	ld.global.f32 	%f133, [%rd8];
	st.shared.f32 	[%r15], %f133;
	ld.global.f32 	%f134, [%rd6];
	mov.u32 	%r26, _ZZ32blocked_floyd_warshall_phase_twoiPfE1B;
	add.s32 	%r27, %r26, %r13;
	st.shared.f32 	[%r27], %f134;
	bar.sync 	0;
	ld.shared.f32 	%f135, [%r15];
	add.s32 	%r28, %r14, %r20;
	ld.shared.f32 	%f136, [%r28];
	add.s32 	%r29, %r26, %r22;
	ld.shared.f32 	%f137, [%r29];
	add.f32 	%f138, %f136, %f137;
	setp.gt.f32 	%p34, %f135, %f138;
	selp.f32 	%f139, %f138, %f135, %p34;
	st.shared.f32 	[%r15], %f139;
	ld.shared.f32 	%f140, [%r28+4];
	ld.shared.f32 	%f141, [%r29+128];
	add.f32 	%f142, %f140, %f141;
	setp.gt.f32 	%p35, %f139, %f142;
	selp.f32 	%f143, %f142, %f139, %p35;
	st.shared.f32 	[%r15], %f143;
	ld.shared.f32 	%f144, [%r28+8];
	ld.shared.f32 	%f145, [%r29+256];
	add.f32 	%f146, %f144, %f145;
	setp.gt.f32 	%p36, %f143, %f146;
	selp.f32 	%f147, %f146, %f143, %p36;
	st.shared.f32 	[%r15], %f147;
	ld.shared.f32 	%f148, [%r28+12];
	ld.shared.f32 	%f149, [%r29+384];
	add.f32 	%f150, %f148, %f149;
	setp.gt.f32 	%p37, %f147, %f150;
	selp.f32 	%f151, %f150, %f147, %p37;
	st.shared.f32 	[%r15], %f151;
	ld.shared.f32 	%f152, [%r28+16];
	ld.shared.f32 	%f153, [%r29+512];
	add.f32 	%f154, %f152, %f153;
	setp.gt.f32 	%p38, %f151, %f154;
	selp.f32 	%f155, %f154, %f151, %p38;
	st.shared.f32 	[%r15], %f155;
	ld.shared.f32 	%f156, [%r28+20];
	ld.shared.f32 	%f157, [%r29+640];
	add.f32 	%f158, %f156, %f157;
	setp.gt.f32 	%p39, %f155, %f158;
	selp.f32 	%f159, %f158, %f155, %p39;
	st.shared.f32 	[%r15], %f159;
	ld.shared.f32 	%f160, [%r28+24];
	ld.shared.f32 	%f161, [%r29+768];
	add.f32 	%f162, %f160, %f161;
	setp.gt.f32 	%p40, %f159, %f162;
	selp.f32 	%f163, %f162, %f159, %p40;
	st.shared.f32 	[%r15], %f163;
	ld.shared.f32 	%f164, [%r28+28];
	ld.shared.f32 	%f165, [%r29+896];
	add.f32 	%f166, %f164, %f165;
	setp.gt.f32 	%p41, %f163, %f166;
	selp.f32 	%f167, %f166, %f163, %p41;
	st.shared.f32 	[%r15], %f167;
	ld.shared.f32 	%f168, [%r28+32];
	ld.shared.f32 	%f169, [%r29+1024];
	add.f32 	%f170, %f168, %f169;
	setp.gt.f32 	%p42, %f167, %f170;
	selp.f32 	%f171, %f170, %f167, %p42;
	st.shared.f32 	[%r15], %f171;
	ld.shared.f32 	%f172, [%r28+36];
	ld.shared.f32 	%f173, [%r29+1152];
	add.f32 	%f174, %f172, %f173;
	setp.gt.f32 	%p43, %f171, %f174;
	selp.f32 	%f175, %f174, %f171, %p43;
	st.shared.f32 	[%r15], %f175;
	ld.shared.f32 	%f176, [%r28+40];
	ld.shared.f32 	%f177, [%r29+1280];
	add.f32 	%f178, %f176, %f177;
	setp.gt.f32 	%p44, %f175, %f178;
	selp.f32 	%f179, %f178, %f175, %p44;
	st.shared.f32 	[%r15], %f179;
	ld.shared.f32 	%f180, [%r28+44];
	ld.shared.f32 	%f181, [%r29+1408];
	add.f32 	%f182, %f180, %f181;
	setp.gt.f32 	%p45, %f179, %f182;
	selp.f32 	%f183, %f182, %f179, %p45;
	st.shared.f32 	[%r15], %f183;
	ld.shared.f32 	%f184, [%r28+48];
	ld.shared.f32 	%f185, [%r29+1536];
	add.f32 	%f186, %f184, %f185;
	setp.gt.f32 	%p46, %f183, %f186;
	selp.f32 	%f187, %f186, %f183, %p46;
	st.shared.f32 	[%r15], %f187;
	ld.shared.f32 	%f188, [%r28+52];
	ld.shared.f32 	%f189, [%r29+1664];
	add.f32 	%f190, %f188, %f189;
	setp.gt.f32 	%p47, %f187, %f190;
	selp.f32 	%f191, %f190, %f187, %p47;
	st.shared.f32 	[%r15], %f191;
	ld.shared.f32 	%f192, [%r28+56];
	ld.shared.f32 	%f193, [%r29+1792];
	add.f32 	%f194, %f192, %f193;
	setp.gt.f32 	%p48, %f191, %f194;
	selp.f32 	%f195, %f194, %f191, %p48;
	st.shared.f32 	[%r15], %f195;
	ld.shared.f32 	%f196, [%r28+60];
	ld.shared.f32 	%f197, [%r29+1920];
	add.f32 	%f198, %f196, %f197;
	setp.gt.f32 	%p49, %f195, %f198;
	selp.f32 	%f199, %f198, %f195, %p49;
	st.shared.f32 	[%r15], %f199;
	ld.shared.f32 	%f200, [%r28+64];
	ld.shared.f32 	%f201, [%r29+2048];
	add.f32 	%f202, %f200, %f201;
	setp.gt.f32 	%p50, %f199, %f202;
	selp.f32 	%f203, %f202, %f199, %p50;
	st.shared.f32 	[%r15], %f203;
	ld.shared.f32 	%f204, [%r28+68];
	ld.shared.f32 	%f205, [%r29+2176];
	add.f32 	%f206, %f204, %f205;
	setp.gt.f32 	%p51, %f203, %f206;
	selp.f32 	%f207, %f206, %f203, %p51;
	st.shared.f32 	[%r15], %f207;
	ld.shared.f32 	%f208, [%r28+72];
	ld.shared.f32 	%f209, [%r29+2304];
	add.f32 	%f210, %f208, %f209;
	setp.gt.f32 	%p52, %f207, %f210;
	selp.f32 	%f211, %f210, %f207, %p52;
	st.shared.f32 	[%r15], %f211;
	ld.shared.f32 	%f212, [%r28+76];
	ld.shared.f32 	%f213, [%r29+2432];
	add.f32 	%f214, %f212, %f213;
	setp.gt.f32 	%p53, %f211, %f214;
	selp.f32 	%f215, %f214, %f211, %p53;
	st.shared.f32 	[%r15], %f215;
	ld.shared.f32 	%f216, [%r28+80];
	ld.shared.f32 	%f217, [%r29+2560];
	add.f32 	%f218, %f216, %f217;
	setp.gt.f32 	%p54, %f215, %f218;
	selp.f32 	%f219, %f218, %f215, %p54;
	st.shared.f32 	[%r15], %f219;
	ld.shared.f32 	%f220, [%r28+84];
	ld.shared.f32 	%f221, [%r29+2688];
	add.f32 	%f222, %f220, %f221;
	setp.gt.f32 	%p55, %f219, %f222;
	selp.f32 	%f223, %f222, %f219, %p55;
	st.shared.f32 	[%r15], %f223;
	ld.shared.f32 	%f224, [%r28+88];
	ld.shared.f32 	%f225, [%r29+2816];
	add.f32 	%f226, %f224, %f225;
	setp.gt.f32 	%p56, %f223, %f226;
	selp.f32 	%f227, %f226, %f223, %p56;
	st.shared.f32 	[%r15], %f227;
	ld.shared.f32 	%f228, [%r28+92];
	ld.shared.f32 	%f229, [%r29+2944];
	add.f32 	%f230, %f228, %f229;
	setp.gt.f32 	%p57, %f227, %f230;
	selp.f32 	%f231, %f230, %f227, %p57;
	st.shared.f32 	[%r15], %f231;
	ld.shared.f32 	%f232, [%r28+96];
	ld.shared.f32 	%f233, [%r29+3072];
	add.f32 	%f234, %f232, %f233;
	setp.gt.f32 	%p58, %f231, %f234;
	selp.f32 	%f235, %f234, %f231, %p58;
	st.shared.f32 	[%r15], %f235;
	ld.shared.f32 	%f236, [%r28+100];
	ld.shared.f32 	%f237, [%r29+3200];
	add.f32 	%f238, %f236, %f237;
	setp.gt.f32 	%p59, %f235, %f238;
	selp.f32 	%f239, %f238, %f235, %p59;
	st.shared.f32 	[%r15], %f239;
	ld.shared.f32 	%f240, [%r28+104];
	ld.shared.f32 	%f241, [%r29+3328];
	add.f32 	%f242, %f240, %f241;
	setp.gt.f32 	%p60, %f239, %f242;
	selp.f32 	%f243, %f242, %f239, %p60;
	st.shared.f32 	[%r15], %f243;
	ld.shared.f32 	%f244, [%r28+108];
	ld.shared.f32 	%f245, [%r29+3456];
	add.f32 	%f246, %f244, %f245;
	setp.gt.f32 	%p61, %f243, %f246;
	selp.f32 	%f247, %f246, %f243, %p61;
	st.shared.f32 	[%r15], %f247;
	ld.shared.f32 	%f248, [%r28+112];
	ld.shared.f32 	%f249, [%r29+3584];
	add.f32 	%f250, %f248, %f249;
	setp.gt.f32 	%p62, %f247, %f250;
	selp.f32 	%f251, %f250, %f247, %p62;
	st.shared.f32 	[%r15], %f251;
	ld.shared.f32 	%f252, [%r28+116];
	ld.shared.f32 	%f253, [%r29+3712];
	add.f32 	%f254, %f252, %f253;
	setp.gt.f32 	%p63, %f251, %f254;
	selp.f32 	%f255, %f254, %f251, %p63;
	st.shared.f32 	[%r15], %f255;
	ld.shared.f32 	%f256, [%r28+120];
	ld.shared.f32 	%f257, [%r29+3840];
	add.f32 	%f258, %f256, %f257;
	setp.gt.f32 	%p64, %f255, %f258;
	selp.f32 	%f259, %f258, %f255, %p64;
	st.shared.f32 	[%r15], %f259;
	ld.shared.f32 	%f260, [%r28+124];
	ld.shared.f32 	%f261, [%r29+3968];
	add.f32 	%f262, %f260, %f261;
	setp.gt.f32 	%p65, %f259, %f262;
	selp.f32 	%f263, %f262, %f259, %p65;
	st.shared.f32 	[%r15], %f263;
	bar.sync 	0;
	ld.shared.f32 	%f264, [%r15];
	st.global.f32 	[%rd8], %f264;
$L__BB3_2:
	ret;

}
	// .globl	_Z33blocked_floyd_warshall_phase_treeiPf
.visible .entry _Z33blocked_floyd_warshall_phase_treeiPf(
	.param .u32 _Z33blocked_floyd_warshall_phase_treeiPf_param_0,
	.param .u64 .ptr .align 1 _Z33blocked_floyd_warshall_phase_treeiPf_param_1
)
{
	.reg .pred 	%p<36>;
	.reg .b32 	%r<30>;
	.reg .b32 	%f<134>;
	.reg .b64 	%rd<9>;
	// demoted variable
	.shared .align 4 .b8 _ZZ33blocked_floyd_warshall_phase_treeiPfE1A[4096];
	// demoted variable
	.shared .align 4 .b8 _ZZ33blocked_floyd_warshall_phase_treeiPfE1B[4096];
	// demoted variable
	.shared .align 4 .b8 _ZZ33blocked_floyd_warshall_phase_treeiPfE1C[4096];
	ld.param.u32 	%r3, [_Z33blocked_floyd_warshall_phase_treeiPf_param_0];
	ld.param.u64 	%rd1, [_Z33blocked_floyd_warshall_phase_treeiPf_param_1];
	mov.u32 	%r1, %ctaid.x;
	mov.u32 	%r2, %ctaid.y;
	setp.eq.s32 	%p1, %r1, %r3;
	setp.eq.s32 	%p2, %r2, %r3;
	and.pred  	%p3, %p1, %p2;
	@%p3 bra 	$L__BB4_2;
	cvta.to.global.u64 	%rd2, %rd1;
	mov.u32 	%r4, %tid.y;
	mov.u32 	%r5, %tid.x;
	bar.sync 	0;
	shl.b32 	%r6, %r2, 5;
	add.s32 	%r7, %r6, %r4;
	mul.lo.s32 	%r8, %r7, 800;
	shl.b32 	%r9, %r1, 5;
	add.s32 	%r10, %r9, %r5;
	add.s32 	%r11, %r8, %r10;
	mul.wide.u32 	%rd3, %r11, 4;
	add.s64 	%rd4, %rd2, %rd3;
	ld.global.f32 	%f1, [%rd4];
	shl.b32 	%r12, %r4, 5;
	add.s32 	%r13, %r12, %r5;
	shl.b32 	%r14, %r13, 2;
	mov.u32 	%r15, _ZZ33blocked_floyd_warshall_phase_treeiPfE1C;
	add.s32 	%r16, %r15, %r14;
	st.shared.f32 	[%r16], %f1;
	shl.b32 	%r17, %r3, 5;
	add.s32 	%r18, %r17, %r5;
	add.s32 	%r19, %r18, %r8;
	mul.wide.s32 	%rd5, %r19, 4;
	add.s64 	%rd6, %rd2, %rd5;
	ld.global.f32 	%f2, [%rd6];
	mov.u32 	%r20, _ZZ33blocked_floyd_warshall_phase_treeiPfE1A;
	add.s32 	%r21, %r20, %r14;
	st.shared.f32 	[%r21], %f2;
	add.s32 	%r22, %r17, %r4;
	mad.lo.s32 	%r23, %r22, 800, %r10;
	mul.wide.s32 	%rd7, %r23, 4;
	add.s64 	%rd8, %rd2, %rd7;
	ld.global.f32 	%f3, [%rd8];
	mov.u32 	%r24, _ZZ33blocked_floyd_warshall_phase_treeiPfE1B;
	add.s32 	%r25, %r24, %r14;
	st.shared.f32 	[%r25], %f3;
	bar.sync 	0;
	ld.shared.f32 	%f4, [%r16];
	shl.b32 	%r26, %r4, 7;
	add.s32 	%r27, %r20, %r26;
	ld.shared.f32 	%f5, [%r27];
	shl.b32 	%r28, %r5, 2;
	add.s32 	%r29, %r24, %r28;
	ld.shared.f32 	%f6, [%r29];
	add.f32 	%f7, %f5, %f6;
	setp.gt.f32 	%p4, %f4, %f7;
	selp.f32 	%f8, %f7, %f4, %p4;
	ld.shared.f32 	%f9, [%r27+4];
	ld.shared.f32 	%f10, [%r29+128];
	add.f32 	%f11, %f9, %f10;
	setp.gt.f32 	%p5, %f8, %f11;
	selp.f32 	%f12, %f11, %f8, %p5;
	ld.shared.f32 	%f13, [%r27+8];
	ld.shared.f32 	%f14, [%r29+256];
	add.f32 	%f15, %f13, %f14;
	setp.gt.f32 	%p6, %f12, %f15;
	selp.f32 	%f16, %f15, %f12, %p6;
	ld.shared.f32 	%f17, [%r27+12];
	ld.shared.f32 	%f18, [%r29+384];
	add.f32 	%f19, %f17, %f18;
	setp.gt.f32 	%p7, %f16, %f19;
	selp.f32 	%f20, %f19, %f16, %p7;
	ld.shared.f32 	%f21, [%r27+16];
	ld.shared.f32 	%f22, [%r29+512];
	add.f32 	%f23, %f21, %f22;
	setp.gt.f32 	%p8, %f20, %f23;
	selp.f32 	%f24, %f23, %f20, %p8;
	ld.shared.f32 	%f25, [%r27+20];
	ld.shared.f32 	%f26, [%r29+640];
	add.f32 	%f27, %f25, %f26;
	setp.gt.f32 	%p9, %f24, %f27;
	selp.f32 	%f28, %f27, %f24, %p9;
	ld.shared.f32 	%f29, [%r27+24];
	ld.shared.f32 	%f30, [%r29+768];
	add.f32 	%f31, %f29, %f30;
	setp.gt.f32 	%p10, %f28, %f31;
	selp.f32 	%f32, %f31, %f28, %p10;
	ld.shared.f32 	%f33, [%r27+28];
	ld.shared.f32 	%f34, [%r29+896];
	add.f32 	%f35, %f33, %f34;
	setp.gt.f32 	%p11, %f32, %f35;
	selp.f32 	%f36, %f35, %f32, %p11;
	ld.shared.f32 	%f37, [%r27+32];
	ld.shared.f32 	%f38, [%r29+1024];
	add.f32 	%f39, %f37, %f38;
	setp.gt.f32 	%p12, %f36, %f39;
	selp.f32 	%f40, %f39, %f36, %p12;
	ld.shared.f32 	%f41, [%r27+36];
	ld.shared.f32 	%f42, [%r29+1152];
	add.f32 	%f43, %f41, %f42;
	setp.gt.f32 	%p13, %f40, %f43;
	selp.f32 	%f44, %f43, %f40, %p13;
	ld.shared.f32 	%f45, [%r27+40];
	ld.shared.f32 	%f46, [%r29+1280];
	add.f32 	%f47, %f45, %f46;
	setp.gt.f32 	%p14, %f44, %f47;
	selp.f32 	%f48, %f47, %f44, %p14;
	ld.shared.f32 	%f49, [%r27+44];
	ld.shared.f32 	%f50, [%r29+1408];
	add.f32 	%f51, %f49, %f50;
	setp.gt.f32 	%p15, %f48, %f51;
	selp.f32 	%f52, %f51, %f48, %p15;
	ld.shared.f32 	%f53, [%r27+48];
	ld.shared.f32 	%f54, [%r29+1536];
	add.f32 	%f55, %f53, %f54;
	setp.gt.f32 	%p16, %f52, %f55;
	selp.f32 	%f56, %f55, %f52, %p16;
	ld.shared.f32 	%f57, [%r27+52];
	ld.shared.f32 	%f58, [%r29+1664];
	add.f32 	%f59, %f57, %f58;
	setp.gt.f32 	%p17, %f56, %f59;
	selp.f32 	%f60, %f59, %f56, %p17;
	ld.shared.f32 	%f61, [%r27+56];
	ld.shared.f32 	%f62, [%r29+1792];
	add.f32 	%f63, %f61, %f62;
	setp.gt.f32 	%p18, %f60, %f63;
	selp.f32 	%f64, %f63, %f60, %p18;
	ld.shared.f32 	%f65, [%r27+60];
	ld.shared.f32 	%f66, [%r29+1920];
	add.f32 	%f67, %f65, %f66;
	setp.gt.f32 	%p19, %f64, %f67;
	selp.f32 	%f68, %f67, %f64, %p19;
	ld.shared.f32 	%f69, [%r27+64];
	ld.shared.f32 	%f70, [%r29+2048];
	add.f32 	%f71, %f69, %f70;
	setp.gt.f32 	%p20, %f68, %f71;
	selp.f32 	%f72, %f71, %f68, %p20;
	ld.shared.f32 	%f73, [%r27+68];
	ld.shared.f32 	%f74, [%r29+2176];
	add.f32 	%f75, %f73, %f74;
	setp.gt.f32 	%p21, %f72, %f75;
	selp.f32 	%f76, %f75, %f72, %p21;
	ld.shared.f32 	%f77, [%r27+72];
	ld.shared.f32 	%f78, [%r29+2304];
	add.f32 	%f79, %f77, %f78;
	setp.gt.f32 	%p22, %f76, %f79;
	selp.f32 	%f80, %f79, %f76, %p22;
	ld.shared.f32 	%f81, [%r27+76];
	ld.shared.f32 	%f82, [%r29+2432];
	add.f32 	%f83, %f81, %f82;
	setp.gt.f32 	%p23, %f80, %f83;
	selp.f32 	%f84, %f83, %f80, %p23;
	ld.shared.f32 	%f85, [%r27+80];
	ld.shared.f32 	%f86, [%r29+2560];
	add.f32 	%f87, %f85, %f86;
	setp.gt.f32 	%p24, %f84, %f87;
	selp.f32 	%f88, %f87, %f84, %p24;
	ld.shared.f32 	%f89, [%r27+84];
	ld.shared.f32 	%f90, [%r29+2688];
	add.f32 	%f91, %f89, %f90;
	setp.gt.f32 	%p25, %f88, %f91;
	selp.f32 	%f92, %f91, %f88, %p25;
	ld.shared.f32 	%f93, [%r27+88];
	ld.shared.f32 	%f94, [%r29+2816];
	add.f32 	%f95, %f93, %f94;
	setp.gt.f32 	%p26, %f92, %f95;
	selp.f32 	%f96, %f95, %f92, %p26;
	ld.shared.f32 	%f97, [%r27+92];
	ld.shared.f32 	%f98, [%r29+2944];
	add.f32 	%f99, %f97, %f98;
	setp.gt.f32 	%p27, %f96, %f99;
	selp.f32 	%f100, %f99, %f96, %p27;
	ld.shared.f32 	%f101, [%r27+96];
	ld.shared.f32 	%f102, [%r29+3072];
	add.f32 	%f103, %f101, %f102;
	setp.gt.f32 	%p28, %f100, %f103;
	selp.f32 	%f104, %f103, %f100, %p28;
	ld.shared.f32 	%f105, [%r27+100];
	ld.shared.f32 	%f106, [%r29+3200];
	add.f32 	%f107, %f105, %f106;
	setp.gt.f32 	%p29, %f104, %f107;
	selp.f32 	%f108, %f107, %f104, %p29;
	ld.shared.f32 	%f109, [%r27+104];
	ld.shared.f32 	%f110, [%r29+3328];
	add.f32 	%f111, %f109, %f110;
	setp.gt.f32 	%p30, %f108, %f111;
	selp.f32 	%f112, %f111, %f108, %p30;
	ld.shared.f32 	%f113, [%r27+108];
	ld.shared.f32 	%f114, [%r29+3456];
	add.f32 	%f115, %f113, %f114;
	setp.gt.f32 	%p31, %f112, %f115;
	selp.f32 	%f116, %f115, %f112, %p31;
	ld.shared.f32 	%f117, [%r27+112];
	ld.shared.f32 	%f118, [%r29+3584];
	add.f32 	%f119, %f117, %f118;
	setp.gt.f32 	%p32, %f116, %f119;
	selp.f32 	%f120, %f119, %f116, %p32;
	ld.shared.f32 	%f121, [%r27+116];
	ld.shared.f32 	%f122, [%r29+3712];
	add.f32 	%f123, %f121, %f122;
	setp.gt.f32 	%p33, %f120, %f123;
	selp.f32 	%f124, %f123, %f120, %p33;
	ld.shared.f32 	%f125, [%r27+120];
	ld.shared.f32 	%f126, [%r29+3840];
	add.f32 	%f127, %f125, %f126;
	setp.gt.f32 	%p34, %f124, %f127;
	selp.f32 	%f128, %f127, %f124, %p34;
	ld.shared.f32 	%f129, [%r27+124];
	ld.shared.f32 	%f130, [%r29+3968];
	add.f32 	%f131, %f129, %f130;
	setp.gt.f32 	%p35, %f128, %f131;
	selp.f32 	%f132, %f131, %f128, %p35;
	st.shared.f32 	[%r16], %f132;
	bar.sync 	0;
	ld.shared.f32 	%f133, [%r16];
	st.global.f32 	[%rd4], %f133;
$L__BB4_2:
	ret;

}


// ===== COMPILED SASS (sm_100) =====

	.target	sm_100

	.elftype	@"ET_EXEC"


//--------------------- .note.nv.tkinfo           --------------------------
	.section	.note.nv.tkinfo,"",@"SHT_NOTE"
	.sectionflags	@"SHF_NOTE_NV_TKINFO"
	.tkinfo
        /*0018*/ 	.word	0x00000002
        /*0030*/ 	.string	""
        /*0030*/ 	.string	"ptxas"
        /*0030*/ 	.string	"Cuda compilation tools, release 13.0, V13.0.88"
        /*0030*/ 	.string	"Build cuda_13.0.r13.0/compiler.36424714_0"
        /*0030*/ 	.string	"-arch sm_100 -m 64 "



//--------------------- .note.nv.cuinfo           --------------------------
	.section	.note.nv.cuinfo,"",@"SHT_NOTE"
	.sectionflags	@"SHF_NOTE_NV_CUINFO"
        /*0018*/ 	.short	0x0002
        /*001a*/ 	.short	0x0064
        /*001c*/ 	.short	0x0082
	.zero		2


//--------------------- .nv.info                  --------------------------
	.section	.nv.info,"",@"SHT_CUDA_INFO"
	.align	4


	//----- nvinfo : EIATTR_REGCOUNT
	.align		4
        /*0000*/ 	.byte	0x04, 0x2f
        /*0002*/ 	.short	(.L_1 - .L_0)
	.align		4
.L_0:
        /*0004*/ 	.word	index@(_Z12update_cellsPfS_ii)
        /*0008*/ 	.word	0x0000000e


	//----- nvinfo : EIATTR_FRAME_SIZE
	.align		4
.L_1:
        /*000c*/ 	.byte	0x04, 0x11
        /*000e*/ 	.short	(.L_3 - .L_2)
	.align		4
.L_2:
        /*0010*/ 	.word	index@(_Z12update_cellsPfS_ii)
        /*0014*/ 	.word	0x00000000


	//----- nvinfo : EIATTR_REGCOUNT
	.align		4
.L_3:
        /*0018*/ 	.byte	0x04, 0x2f
        /*001a*/ 	.short	(.L_5 - .L_4)
	.align		4
.L_4:
        /*001c*/ 	.word	index@(_Z18update_cells_tiledPfS_ii)
        /*0020*/ 	.word	0x00000012


	//----- nvinfo : EIATTR_FRAME_SIZE
	.align		4
.L_5:
        /*0024*/ 	.byte	0x04, 0x11
        /*0026*/ 	.short	(.L_7 - .L_6)
	.align		4
.L_6:
        /*0028*/ 	.word	index@(_Z18update_cells_tiledPfS_ii)
        /*002c*/ 	.word	0x00000000


	//----- nvinfo : EIATTR_REGCOUNT
	.align		4
.L_7:
        /*0030*/ 	.byte	0x04, 0x2f
        /*0032*/ 	.short	(.L_9 - .L_8)
	.align		4
.L_8:
        /*0034*/ 	.word	index@(_Z32blocked_floyd_warshall_phase_oneiPf)
        /*0038*/ 	.word	0x0000000e


	//----- nvinfo : EIATTR_FRAME_SIZE
	.align		4
.L_9:
        /*003c*/ 	.byte	0x04, 0x11
        /*003e*/ 	.short	(.L_11 - .L_10)
	.align		4
.L_10:
        /*0040*/ 	.word	index@(_Z32blocked_floyd_warshall_phase_oneiPf)
        /*0044*/ 	.word	0x00000000


	//----- nvinfo : EIATTR_REGCOUNT
	.align		4
.L_11:
        /*0048*/ 	.byte	0x04, 0x2f
        /*004a*/ 	.short	(.L_13 - .L_12)
	.align		4
.L_12:
        /*004c*/ 	.word	index@(_Z32blocked_floyd_warshall_phase_twoiPf)
        /*0050*/ 	.word	0x00000017


	//----- nvinfo : EIATTR_FRAME_SIZE
	.align		4
.L_13:
        /*0054*/ 	.byte	0x04, 0x11
        /*0056*/ 	.short	(.L_15 - .L_14)
	.align		4
.L_14:
        /*0058*/ 	.word	index@(_Z32blocked_floyd_warshall_phase_twoiPf)
        /*005c*/ 	.word	0x00000000


	//----- nvinfo : EIATTR_REGCOUNT
	.align		4
.L_15:
        /*0060*/ 	.byte	0x04, 0x2f
        /*0062*/ 	.short	(.L_17 - .L_16)
	.align		4
.L_16:
        /*0064*/ 	.word	index@(_Z33blocked_floyd_warshall_phase_treeiPf)
        /*0068*/ 	.word	0x0000001a


	//----- nvinfo : EIATTR_FRAME_SIZE
	.align		4
.L_17:
        /*006c*/ 	.byte	0x04, 0x11
        /*006e*/ 	.short	(.L_19 - .L_18)
	.align		4
.L_18:
        /*0070*/ 	.word	index@(_Z33blocked_floyd_warshall_phase_treeiPf)
        /*0074*/ 	.word	0x00000000


	//----- nvinfo : EIATTR_MIN_STACK_SIZE
	.align		4
.L_19:
        /*0078*/ 	.byte	0x04, 0x12
        /*007a*/ 	.short	(.L_21 - .L_20)
	.align		4
.L_20:
        /*007c*/ 	.word	index@(_Z33blocked_floyd_warshall_phase_treeiPf)
        /*0080*/ 	.word	0x00000000


	//----- nvinfo : EIATTR_MIN_STACK_SIZE
	.align		4
.L_21:
        /*0084*/ 	.byte	0x04, 0x12
        /*0086*/ 	.short	(.L_23 - .L_22)
	.align		4
.L_22:
        /*0088*/ 	.word	index@(_Z32blocked_floyd_warshall_phase_twoiPf)
        /*008c*/ 	.word	0x00000000


	//----- nvinfo : EIATTR_MIN_STACK_SIZE
	.align		4
.L_23:
        /*0090*/ 	.byte	0x04, 0x12
        /*0092*/ 	.short	(.L_25 - .L_24)
	.align		4
.L_24:
        /*0094*/ 	.word	index@(_Z32blocked_floyd_warshall_phase_oneiPf)
        /*0098*/ 	.word	0x00000000


	//----- nvinfo : EIATTR_MIN_STACK_SIZE
	.align		4
.L_25:
        /*009c*/ 	.byte	0x04, 0x12
        /*009e*/ 	.short	(.L_27 - .L_26)
	.align		4
.L_26:
        /*00a0*/ 	.word	index@(_Z18update_cells_tiledPfS_ii)
        /*00a4*/ 	.word	0x00000000


	//----- nvinfo : EIATTR_MIN_STACK_SIZE
	.align		4
.L_27:
        /*00a8*/ 	.byte	0x04, 0x12
        /*00aa*/ 	.short	(.L_29 - .L_28)
	.align		4
.L_28:
        /*00ac*/ 	.word	index@(_Z12update_cellsPfS_ii)
        /*00b0*/ 	.word	0x00000000
.L_29:


//--------------------- .nv.compat                --------------------------
	.section	.nv.compat,"",@"SHT_CUDA_COMPAT_INFO"
	.align	4
        /*0000*/ 	.byte	0x02, 0x09, 0x00, 0x00, 0x02, 0x02, 0x01, 0x00, 0x02, 0x05, 0x05, 0x00, 0x03, 0x07, 0x01, 0x01
        /*0010*/ 	.byte	0x02, 0x03, 0x00, 0x00, 0x02, 0x06, 0x01, 0x00, 0x04, 0x0b, 0x08, 0x00, 0x09, 0x00, 0x00, 0x00
        /*0020*/ 	.byte	0x00, 0x00, 0x00, 0x00


//--------------------- .nv.info._Z33blocked_floyd_warshall_phase_treeiPf --------------------------
	.section	.nv.info._Z33blocked_floyd_warshall_phase_treeiPf,"",@"SHT_CUDA_INFO"
	.sectionflags	@""
	.align	4


	//----- nvinfo : EIATTR_CUDA_API_VERSION
	.align		4
        /*0000*/ 	.byte	0x04, 0x37
        /*0002*/ 	.short	(.L_31 - .L_30)
.L_30:
        /*0004*/ 	.word	0x00000082


	//----- nvinfo : EIATTR_KPARAM_INFO
	.align		4
.L_31:
        /*0008*/ 	.byte	0x04, 0x17
        /*000a*/ 	.short	(.L_33 - .L_32)
.L_32:
        /*000c*/ 	.word	0x00000000
        /*0010*/ 	.short	0x0001
        /*0012*/ 	.short	0x0008
        /*0014*/ 	.byte	0x00, 0xf5, 0x21, 0x00


	//----- nvinfo : EIATTR_KPARAM_INFO
	.align		4
.L_33:
        /*0018*/ 	.byte	0x04, 0x17
        /*001a*/ 	.short	(.L_35 - .L_34)
.L_34:
        /*001c*/ 	.word	0x00000000
        /*0020*/ 	.short	0x0000
        /*0022*/ 	.short	0x0000
        /*0024*/ 	.byte	0x00, 0xf0, 0x11, 0x00


	//----- nvinfo : EIATTR_SPARSE_MMA_MASK
	.align		4
.L_35:
        /*0028*/ 	.byte	0x03, 0x50
        /*002a*/ 	.short	0x0000


	//----- nvinfo : EIATTR_MAXREG_COUNT
	.align		4
        /*002c*/ 	.byte	0x03, 0x1b
        /*002e*/ 	.short	0x00ff


	//----- nvinfo : EIATTR_NUM_BARRIERS
	.align		4
        /*0030*/ 	.byte	0x02, 0x4c
        /*0032*/ 	.byte	0x01
	.zero		1


	//----- nvinfo : EIATTR_MERCURY_ISA_VERSION
	.align		4
        /*0034*/ 	.byte	0x03, 0x5f
        /*0036*/ 	.short	0x0101


	//----- nvinfo : EIATTR_VRC_CTA_INIT_COUNT
	.align		4
        /*0038*/ 	.byte	0x02, 0x4a
	.zero		1
	.zero		1


	//----- nvinfo : EIATTR_EXIT_INSTR_OFFSETS
	.align		4
        /*003c*/ 	.byte	0x04, 0x1c
        /*003e*/ 	.short	(.L_37 - .L_36)


	//   ....[0]....
.L_36:
        /*0040*/ 	.word	0x00000070


	//   ....[1]....
        /*0044*/ 	.word	0x00000b70


	//----- nvinfo : EIATTR_CBANK_PARAM_SIZE
	.align		4
.L_37:
        /*0048*/ 	.byte	0x03, 0x19
        /*004a*/ 	.short	0x0010


	//----- nvinfo : EIATTR_PARAM_CBANK
	.align		4
        /*004c*/ 	.byte	0x04, 0x0a
        /*004e*/ 	.short	(.L_39 - .L_38)
	.align		4
.L_38:
        /*0050*/ 	.word	index@(.nv.constant0._Z33blocked_floyd_warshall_phase_treeiPf)
        /*0054*/ 	.short	0x0380
        /*0056*/ 	.short	0x0010


	//----- nvinfo : EIATTR_SW_WAR
	.align		4
.L_39:
        /*0058*/ 	.byte	0x04, 0x36
        /*005a*/ 	.short	(.L_41 - .L_40)
.L_40:
        /*005c*/ 	.word	0x00000008
.L_41:


//--------------------- .nv.info._Z32blocked_floyd_warshall_phase_twoiPf --------------------------
	.section	.nv.info._Z32blocked_floyd_warshall_phase_twoiPf,"",@"SHT_CUDA_INFO"
	.sectionflags	@""
	.align	4


	//----- nvinfo : EIATTR_CUDA_API_VERSION
	.align		4
        /*0000*/ 	.byte	0x04, 0x37
        /*0002*/ 	.short	(.L_43 - .L_42)
.L_42:
        /*0004*/ 	.word	0x00000082


	//----- nvinfo : EIATTR_KPARAM_INFO
	.align		4
.L_43:
        /*0008*/ 	.byte	0x04, 0x17
        /*000a*/ 	.short	(.L_45 - .L_44)
.L_44:
        /*000c*/ 	.word	0x00000000
        /*0010*/ 	.short	0x0001
        /*0012*/ 	.short	0x0008
        /*0014*/ 	.byte	0x00, 0xf5, 0x21, 0x00


	//----- nvinfo : EIATTR_KPARAM_INFO
	.align		4
.L_45:
        /*0018*/ 	.byte	0x04, 0x17
        /*001a*/ 	.short	(.L_47 - .L_46)
.L_46:
        /*001c*/ 	.word	0x00000000
        /*0020*/ 	.short	0x0000
        /*0022*/ 	.short	0x0000
        /*0024*/ 	.byte	0x00, 0xf0, 0x11, 0x00


	//----- nvinfo : EIATTR_SPARSE_MMA_MASK
	.align		4
.L_47:
        /*0028*/ 	.byte	0x03, 0x50
        /*002a*/ 	.short	0x0000


	//----- nvinfo : EIATTR_MAXREG_COUNT
	.align		4
        /*002c*/ 	.byte	0x03, 0x1b
        /*002e*/ 	.short	0x00ff


	//----- nvinfo : EIATTR_NUM_BARRIERS
	.align		4
        /*0030*/ 	.byte	0x02, 0x4c
        /*0032*/ 	.byte	0x01
	.zero		1


	//----- nvinfo : EIATTR_MERCURY_ISA_VERSION
	.align		4
        /*0034*/ 	.byte	0x03, 0x5f
        /*0036*/ 	.short	0x0101


	//----- nvinfo : EIATTR_VRC_CTA_INIT_COUNT
	.align		4
        /*0038*/ 	.byte	0x02, 0x4a
	.zero		1
	.zero		1


	//----- nvinfo : EIATTR_EXIT_INSTR_OFFSETS
	.align		4
        /*003c*/ 	.byte	0x04, 0x1c
        /*003e*/ 	.short	(.L_49 - .L_48)


	//   ....[0]....
.L_48:
        /*0040*/ 	.word	0x00000040


	//   ....[1]....
        /*0044*/ 	.word	0x00001b50


	//----- nvinfo : EIATTR_CBANK_PARAM_SIZE
	.align		4
.L_49:
        /*0048*/ 	.byte	0x03, 0x19
        /*004a*/ 	.short	0x0010


	//----- nvinfo : EIATTR_PARAM_CBANK
	.align		4
        /*004c*/ 	.byte	0x04, 0x0a
        /*004e*/ 	.short	(.L_51 - .L_50)
	.align		4
.L_50:
        /*0050*/ 	.word	index@(.nv.constant0._Z32blocked_floyd_warshall_phase_twoiPf)
        /*0054*/ 	.short	0x0380
        /*0056*/ 	.short	0x0010


	//----- nvinfo : EIATTR_SW_WAR
	.align		4
.L_51:
        /*0058*/ 	.byte	0x04, 0x36
        /*005a*/ 	.short	(.L_53 - .L_52)
.L_52:
        /*005c*/ 	.word	0x00000008
.L_53:


//--------------------- .nv.info._Z32blocked_floyd_warshall_phase_oneiPf --------------------------
	.section	.nv.info._Z32blocked_floyd_warshall_phase_oneiPf,"",@"SHT_CUDA_INFO"
	.sectionflags	@""
	.align	4


	//----- nvinfo : EIATTR_CUDA_API_VERSION
	.align		4
        /*0000*/ 	.byte	0x04, 0x37
        /*0002*/ 	.short	(.L_55 - .L_54)
.L_54:
        /*0004*/ 	.word	0x00000082


	//----- nvinfo : EIATTR_KPARAM_INFO
	.align		4
.L_55:
        /*0008*/ 	.byte	0x04, 0x17
        /*000a*/ 	.short	(.L_57 - .L_56)
.L_56:
        /*000c*/ 	.word	0x00000000
        /*0010*/ 	.short	0x0001
        /*0012*/ 	.short	0x0008
        /*0014*/ 	.byte	0x00, 0xf5, 0x21, 0x00


	//----- nvinfo : EIATTR_KPARAM_INFO
	.align		4
.L_57:
        /*0018*/ 	.byte	0x04, 0x17
        /*001a*/ 	.short	(.L_59 - .L_58)
.L_58:
        /*001c*/ 	.word	0x00000000
        /*0020*/ 	.short	0x0000
        /*0022*/ 	.short	0x0000
        /*0024*/ 	.byte	0x00, 0xf0, 0x11, 0x00


	//----- nvinfo : EIATTR_SPARSE_MMA_MASK
	.align		4
.L_59:
        /*0028*/ 	.byte	0x03, 0x50
        /*002a*/ 	.short	0x0000


	//----- nvinfo : EIATTR_MAXREG_COUNT
	.align		4
        /*002c*/ 	.byte	0x03, 0x1b
        /*002e*/ 	.short	0x00ff


	//----- nvinfo : EIATTR_NUM_BARRIERS
	.align		4
        /*0030*/ 	.byte	0x02, 0x4c
        /*0032*/ 	.byte	0x01
	.zero		1


	//----- nvinfo : EIATTR_MERCURY_ISA_VERSION
	.align		4
        /*0034*/ 	.byte	0x03, 0x5f
        /*0036*/ 	.short	0x0101


	//----- nvinfo : EIATTR_VRC_CTA_INIT_COUNT
	.align		4
        /*0038*/ 	.byte	0x02, 0x4a
	.zero		1
	.zero		1


	//----- nvinfo : EIATTR_EXIT_INSTR_OFFSETS
	.align		4
        /*003c*/ 	.byte	0x04, 0x1c
        /*003e*/ 	.short	(.L_61 - .L_60)


	//   ....[0]....
.L_60:
        /*0040*/ 	.word	0x00000d90


	//----- nvinfo : EIATTR_CBANK_PARAM_SIZE
	.align		4
.L_61:
        /*0044*/ 	.byte	0x03, 0x19
        /*0046*/ 	.short	0x0010


	//----- nvinfo : EIATTR_PARAM_CBANK
	.align		4
        /*0048*/ 	.byte	0x04, 0x0a
        /*004a*/ 	.short	(.L_63 - .L_62)
	.align		4
.L_62:
        /*004c*/ 	.word	index@(.nv.constant0._Z32blocked_floyd_warshall_phase_oneiPf)
        /*0050*/ 	.short	0x0380
        /*0052*/ 	.short	0x0010


	//----- nvinfo : EIATTR_SW_WAR
	.align		4
.L_63:
        /*0054*/ 	.byte	0x04, 0x36
        /*0056*/ 	.short	(.L_65 - .L_64)
.L_64:
        /*0058*/ 	.word	0x00000008
.L_65:


//--------------------- .nv.info._Z18update_cells_tiledPfS_ii --------------------------
	.section	.nv.info._Z18update_cells_tiledPfS_ii,"",@"SHT_CUDA_INFO"
	.sectionflags	@""
	.align	4


	//----- nvinfo : EIATTR_CUDA_API_VERSION
	.align		4
        /*0000*/ 	.byte	0x04, 0x37
        /*0002*/ 	.short	(.L_67 - .L_66)
.L_66:
        /*0004*/ 	.word	0x00000082


	//----- nvinfo : EIATTR_KPARAM_INFO
	.align		4
.L_67:
        /*0008*/ 	.byte	0x04, 0x17
        /*000a*/ 	.short	(.L_69 - .L_68)
.L_68:
        /*000c*/ 	.word	0x00000000
        /*0010*/ 	.short	0x0003
        /*0012*/ 	.short	0x0014
        /*0014*/ 	.byte	0x00, 0xf0, 0x11, 0x00


	//----- nvinfo : EIATTR_KPARAM_INFO
	.align		4
.L_69:
        /*0018*/ 	.byte	0x04, 0x17
        /*001a*/ 	.short	(.L_71 - .L_70)
.L_70:
        /*001c*/ 	.word	0x00000000
        /*0020*/ 	.short	0x0002
        /*0022*/ 	.short	0x0010
        /*0024*/ 	.byte	0x00, 0xf0, 0x11, 0x00


	//----- nvinfo : EIATTR_KPARAM_INFO
	.align		4
.L_71:
        /*0028*/ 	.byte	0x04, 0x17
        /*002a*/ 	.short	(.L_73 - .L_72)
.L_72:
        /*002c*/ 	.word	0x00000000
        /*0030*/ 	.short	0x0001
        /*0032*/ 	.short	0x0008
        /*0034*/ 	.byte	0x00, 0xf5, 0x21, 0x00


	//----- nvinfo : EIATTR_KPARAM_INFO
	.align		4
.L_73:
        /*0038*/ 	.byte	0x04, 0x17
        /*003a*/ 	.short	(.L_75 - .L_74)
.L_74:
        /*003c*/ 	.word	0x00000000
        /*0040*/ 	.short	0x0000
        /*0042*/ 	.short	0x0000
        /*0044*/ 	.byte	0x00, 0xf5, 0x21, 0x00


	//----- nvinfo : EIATTR_SPARSE_MMA_MASK
	.align		4
.L_75:
        /*0048*/ 	.byte	0x03, 0x50
        /*004a*/ 	.short	0x0000


	//----- nvinfo : EIATTR_MAXREG_COUNT
	.align		4
        /*004c*/ 	.byte	0x03, 0x1b
        /*004e*/ 	.short	0x00ff


	//----- nvinfo : EIATTR_NUM_BARRIERS
	.align		4
        /*0050*/ 	.byte	0x02, 0x4c
        /*0052*/ 	.byte	0x01
	.zero		1


	//----- nvinfo : EIATTR_MERCURY_ISA_VERSION
	.align		4
        /*0054*/ 	.byte	0x03, 0x5f
        /*0056*/ 	.short	0x0101


	//----- nvinfo : EIATTR_VRC_CTA_INIT_COUNT
	.align		4
        /*0058*/ 	.byte	0x02, 0x4a
	.zero		1
	.zero		1


	//----- nvinfo : EIATTR_EXIT_INSTR_OFFSETS
	.align		4
        /*005c*/ 	.byte	0x04, 0x1c
        /*005e*/ 	.short	(.L_77 - .L_76)


	//   ....[0]....
.L_76:
        /*0060*/ 	.word	0x00000240


	//   ....[1]....
        /*0064*/ 	.word	0x00000300


	//----- nvinfo : EIATTR_CBANK_PARAM_SIZE
	.align		4
.L_77:
        /*0068*/ 	.byte	0x03, 0x19
        /*006a*/ 	.short	0x0018


	//----- nvinfo : EIATTR_PARAM_CBANK
	.align		4
        /*006c*/ 	.byte	0x04, 0x0a
        /*006e*/ 	.short	(.L_79 - .L_78)
	.align		4
.L_78:
        /*0070*/ 	.word	index@(.nv.constant0._Z18update_cells_tiledPfS_ii)
        /*0074*/ 	.short	0x0380
        /*0076*/ 	.short	0x0018


	//----- nvinfo : EIATTR_SW_WAR
	.align		4
.L_79:
        /*0078*/ 	.byte	0x04, 0x36
        /*007a*/ 	.short	(.L_81 - .L_80)
.L_80:
        /*007c*/ 	.word	0x00000008
.L_81:


//--------------------- .nv.info._Z12update_cellsPfS_ii --------------------------
	.section	.nv.info._Z12update_cellsPfS_ii,"",@"SHT_CUDA_INFO"
	.sectionflags	@""
	.align	4


	//----- nvinfo : EIATTR_CUDA_API_VERSION
	.align		4
        /*0000*/ 	.byte	0x04, 0x37
        /*0002*/ 	.short	(.L_83 - .L_82)
.L_82:
        /*0004*/ 	.word	0x00000082


	//----- nvinfo : EIATTR_KPARAM_INFO
	.align		4
.L_83:
        /*0008*/ 	.byte	0x04, 0x17
        /*000a*/ 	.short	(.L_85 - .L_84)
.L_84:
        /*000c*/ 	.word	0x00000000
        /*0010*/ 	.short	0x0003
        /*0012*/ 	.short	0x0014
        /*0014*/ 	.byte	0x00, 0xf0, 0x11, 0x00


	//----- nvinfo : EIATTR_KPARAM_INFO
	.align		4
.L_85:
        /*0018*/ 	.byte	0x04, 0x17
        /*001a*/ 	.short	(.L_87 - .L_86)
.L_86:
        /*001c*/ 	.word	0x00000000
        /*0020*/ 	.short	0x0002
        /*0022*/ 	.short	0x0010
        /*0024*/ 	.byte	0x00, 0xf0, 0x11, 0x00


	//----- nvinfo : EIATTR_KPARAM_INFO
	.align		4
.L_87:
        /*0028*/ 	.byte	0x04, 0x17
        /*002a*/ 	.short	(.L_89 - .L_88)
.L_88:
        /*002c*/ 	.word	0x00000000
        /*0030*/ 	.short	0x0001
        /*0032*/ 	.short	0x0008
        /*0034*/ 	.byte	0x00, 0xf5, 0x21, 0x00


	//----- nvinfo : EIATTR_KPARAM_INFO
	.align		4
.L_89:
        /*0038*/ 	.byte	0x04, 0x17
        /*003a*/ 	.short	(.L_91 - .L_90)
.L_90:
        /*003c*/ 	.word	0x00000000
        /*0040*/ 	.short	0x0000
        /*0042*/ 	.short	0x0000
        /*0044*/ 	.byte	0x00, 0xf5, 0x21, 0x00


	//----- nvinfo : EIATTR_SPARSE_MMA_MASK
	.align		4
.L_91:
        /*0048*/ 	.byte	0x03, 0x50
        /*004a*/ 	.short	0x0000


	//----- nvinfo : EIATTR_MAXREG_COUNT
	.align		4
        /*004c*/ 	.byte	0x03, 0x1b
        /*004e*/ 	.short	0x00ff


	//----- nvinfo : EIATTR_MERCURY_ISA_VERSION
	.align		4
        /*0050*/ 	.byte	0x03, 0x5f
        /*0052*/ 	.short	0x0101


	//----- nvinfo : EIATTR_VRC_CTA_INIT_COUNT
	.align		4
        /*0054*/ 	.byte	0x02, 0x4a
	.zero		1
	.zero		1


	//----- nvinfo : EIATTR_EXIT_INSTR_OFFSETS
	.align		4
        /*0058*/ 	.byte	0x04, 0x1c
        /*005a*/ 	.short	(.L_93 - .L_92)


	//   ....[0]....
.L_92:
        /*005c*/ 	.word	0x000000c0


	//   ....[1]....
        /*0060*/ 	.word	0x000001e0


	//----- nvinfo : EIATTR_CBANK_PARAM_SIZE
	.align		4
.L_93:
        /*0064*/ 	.byte	0x03, 0x19
        /*0066*/ 	.short	0x0018


	//----- nvinfo : EIATTR_PARAM_CBANK
	.align		4
        /*0068*/ 	.byte	0x04, 0x0a
        /*006a*/ 	.short	(.L_95 - .L_94)
	.align		4
.L_94:
        /*006c*/ 	.word	index@(.nv.constant0._Z12update_cellsPfS_ii)
        /*0070*/ 	.short	0x0380
        /*0072*/ 	.short	0x0018


	//----- nvinfo : EIATTR_SW_WAR
	.align		4
.L_95:
        /*0074*/ 	.byte	0x04, 0x36
        /*0076*/ 	.short	(.L_97 - .L_96)
.L_96:
        /*0078*/ 	.word	0x00000008
.L_97:


//--------------------- .nv.callgraph             --------------------------
	.section	.nv.callgraph,"",@"SHT_CUDA_CALLGRAPH"
	.align	4
	.sectionentsize	8
	.align		4
        /*0000*/ 	.word	0x00000000
	.align		4
        /*0004*/ 	.word	0xffffffff
	.align		4
        /*0008*/ 	.word	0x00000000
	.align		4
        /*000c*/ 	.word	0xfffffffe
	.align		4
        /*0010*/ 	.word	0x00000000
	.align		4
        /*0014*/ 	.word	0xfffffffd
	.align		4
        /*0018*/ 	.word	0x00000000
	.align		4
        /*001c*/ 	.word	0xfffffffc


//--------------------- .text._Z33blocked_floyd_warshall_phase_treeiPf --------------------------
	.section	.text._Z33blocked_floyd_warshall_phase_treeiPf,"ax",@progbits
	.align	128
        .global         _Z33blocked_floyd_warshall_phase_treeiPf
        .type           _Z33blocked_floyd_warshall_phase_treeiPf,@function
        .size           _Z33blocked_floyd_warshall_phase_treeiPf,(.L_x_5 - _Z33blocked_floyd_warshall_phase_treeiPf)
        .other          _Z33blocked_floyd_warshall_phase_treeiPf,@"STO_CUDA_ENTRY STV_DEFAULT"
_Z33blocked_floyd_warshall_phase_treeiPf:
.text._Z33blocked_floyd_warshall_phase_treeiPf:
[----:B------:R-:W-:Y:S01]  /*0000*/  LDC R1, c[0x0][0x37c] ;  /* 0x0000df00ff017b82 */ /* 0x000fe20000000800 */
[----:B------:R-:W0:Y:S07]  /*0010*/  S2R R0, SR_CTAID.Y ;  /* 0x0000000000007919 */ /* 0x000e2e0000002600 */
[----:B------:R-:W0:Y:S01]  /*0020*/  LDC R2, c[0x0][0x380] ;  /* 0x0000e000ff027b82 */ /* 0x000e220000000800 */
[----:B------:R-:W1:Y:S01]  /*0030*/  LDCU.64 UR8, c[0x0][0x358] ;  /* 0x00006b00ff0877ac */ /* 0x000e620008000a00 */
[----:B------:R-:W2:Y:S01]  /*0040*/  S2R R3, SR_CTAID.X ;  /* 0x0000000000037919 */ /* 0x000ea20000002500 */
[----:B0-----:R-:W-:-:S02]  /*0050*/  ISETP.NE.AND P0, PT, R0, R2, PT ;  /* 0x000000020000720c */ /* 0x001fc40003f05270 */
[----:B--2---:R-:W-:-:S13]  /*0060*/  ISETP.EQ.AND P1, PT, R3, R2, PT ;  /* 0x000000020300720c */ /* 0x004fda0003f22270 */
[----:B-1----:R-:W-:Y:S05]  /*0070*/  @!P0 EXIT P1 ;  /* 0x000000000000894d */ /* 0x002fea0000800000 */
[----:B------:R-:W0:Y:S01]  /*0080*/  S2R R17, SR_TID.Y ;  /* 0x0000000000117919 */ /* 0x000e220000002200 */
[----:B------:R-:W1:Y:S01]  /*0090*/  LDC.64 R4, c[0x0][0x388] ;  /* 0x0000e200ff047b82 */ /* 0x000e620000000a00 */
[----:B------:R-:W2:Y:S01]  /*00a0*/  S2R R16, SR_TID.X ;  /* 0x0000000000107919 */ /* 0x000ea20000002100 */
[--C-:B0-----:R-:W-:Y:S02]  /*00b0*/  IMAD R0, R0, 0x20, R17.reuse ;  /* 0x0000002000007824 */ /* 0x101fe400078e0211 */
[--C-:B--2---:R-:W-:Y:S02]  /*00c0*/  IMAD R3, R3, 0x20, R16.reuse ;  /* 0x0000002003037824 */ /* 0x104fe400078e0210 */
[C---:B------:R-:W-:Y:S02]  /*00d0*/  IMAD R9, R2.reuse, 0x20, R16 ;  /* 0x0000002002097824 */ /* 0x040fe400078e0210 */
[----:B------:R-:W-:Y:S02]  /*00e0*/  IMAD R2, R2, 0x20, R17 ;  /* 0x0000002002027824 */ /* 0x000fe400078e0211 */
[----:B------:R-:W-:-:S02]  /*00f0*/  IMAD R7, R0, 0x320, R3 ;  /* 0x0000032000077824 */ /* 0x000fc400078e0203 */
[----:B------:R-:W-:Y:S02]  /*0100*/  IMAD R9, R0, 0x320, R9 ;  /* 0x0000032000097824 */ /* 0x000fe400078e0209 */
[----:B------:R-:W-:Y:S02]  /*0110*/  IMAD R11, R2, 0x320, R3 ;  /* 0x00000320020b7824 */ /* 0x000fe400078e0203 */
[--C-:B-1----:R-:W-:Y:S01]  /*0120*/  IMAD.WIDE.U32 R2, R7, 0x4, R4.reuse ;  /* 0x0000000407027825 */ /* 0x102fe200078e0004 */
[----:B------:R-:W-:Y:S03]  /*0130*/  BAR.SYNC.DEFER_BLOCKING 0x0 ;  /* 0x0000000000007b1d */ /* 0x000fe60000010000 */
[----:B------:R-:W-:-:S04]  /*0140*/  IMAD.WIDE R6, R9, 0x4, R4 ;  /* 0x0000000409067825 */ /* 0x000fc800078e0204 */
[----:B------:R-:W-:Y:S01]  /*0150*/  IMAD.WIDE R4, R11, 0x4, R4 ;  /* 0x000000040b047825 */ /* 0x000fe200078e0204 */
[----:B------:R-:W2:Y:S04]  /*0160*/  LDG.E R13, desc[UR8][R2.64] ;  /* 0x00000008020d7981 */ /* 0x000ea8000c1e1900 */
[----:B------:R-:W3:Y:S04]  /*0170*/  LDG.E R12, desc[UR8][R6.64] ;  /* 0x00000008060c7981 */ /* 0x000ee8000c1e1900 */
[----:B------:R-:W4:Y:S01]  /*0180*/  LDG.E R14, desc[UR8][R4.64] ;  /* 0x00000008040e7981 */ /* 0x000f22000c1e1900 */
[----:B------:R-:W0:Y:S01]  /*0190*/  S2UR UR7, SR_CgaCtaId ;  /* 0x00000000000779c3 */ /* 0x000e220000008800 */
[----:B------:R-:W-:Y:S01]  /*01a0*/  UMOV UR4, 0x400 ;  /* 0x0000040000047882 */ /* 0x000fe20000000000 */
[----:B------:R-:W-:Y:S01]  /*01b0*/  IMAD R8, R17, 0x20, R16 ;  /* 0x0000002011087824 */ /* 0x000fe200078e0210 */
[----:B------:R-:W-:-:S02]  /*01c0*/  UIADD3 UR5, UPT, UPT, UR4, 0x2000, URZ ;  /* 0x0000200004057890 */ /* 0x000fc4000fffe0ff */
[----:B------:R-:W-:Y:S02]  /*01d0*/  UIADD3 UR6, UPT, UPT, UR4, 0x1000, URZ ;  /* 0x0000100004067890 */ /* 0x000fe4000fffe0ff */
[----:B0-----:R-:W-:Y:S02]  /*01e0*/  ULEA UR5, UR7, UR5, 0x18 ;  /* 0x0000000507057291 */ /* 0x001fe4000f8ec0ff */
[----:B------:R-:W-:Y:S02]  /*01f0*/  ULEA UR4, UR7, UR4, 0x18 ;  /* 0x0000000407047291 */ /* 0x000fe4000f8ec0ff */
[----:B------:R-:W-:Y:S02]  /*0200*/  ULEA UR6, UR7, UR6, 0x18 ;  /* 0x0000000607067291 */ /* 0x000fe4000f8ec0ff */
[C---:B------:R-:W-:Y:S02]  /*0210*/  LEA R0, R8.reuse, UR5, 0x2 ;  /* 0x0000000508007c11 */ /* 0x040fe4000f8e10ff */
[----:B------:R-:W-:-:S02]  /*0220*/  LEA R15, R8, UR4, 0x2 ;  /* 0x00000004080f7c11 */ /* 0x000fc4000f8e10ff */
[----:B------:R-:W-:Y:S02]  /*0230*/  LEA R19, R8, UR6, 0x2 ;  /* 0x0000000608137c11 */ /* 0x000fe4000f8e10ff */
[----:B------:R-:W-:Y:S02]  /*0240*/  LEA R16, R16, UR6, 0x2 ;  /* 0x0000000610107c11 */ /* 0x000fe4000f8e10ff */
[----:B------:R-:W-:Y:S01]  /*0250*/  LEA R17, R17, UR4, 0x7 ;  /* 0x0000000411117c11 */ /* 0x000fe2000f8e38ff */
[----:B--2---:R-:W-:Y:S04]  /*0260*/  STS [R0], R13 ;  /* 0x0000000d00007388 */ /* 0x004fe80000000800 */
[----:B---3--:R-:W-:Y:S04]  /*0270*/  STS [R15], R12 ;  /* 0x0000000c0f007388 */ /* 0x008fe80000000800 */
[----:B----4-:R-:W-:Y:S01]  /*0280*/  STS [R19], R14 ;  /* 0x0000000e13007388 */ /* 0x010fe20000000800 */
[----:B------:R-:W-:Y:S06]  /*0290*/  BAR.SYNC.DEFER_BLOCKING 0x0 ;  /* 0x0000000000007b1d */ /* 0x000fec0000010000 */
[----:B------:R-:W-:Y:S04]  /*02a0*/  LDS R21, [R16] ;  /* 0x0000000010157984 */ /* 0x000fe80000000800 */
[----:B------:R-:W0:Y:S04]  /*02b0*/  LDS.128 R8, [R17] ;  /* 0x0000000011087984 */ /* 0x000e280000000c00 */
[----:B------:R-:W1:Y:S04]  /*02c0*/  LDS R18, [R0] ;  /* 0x0000000000127984 */ /* 0x000e680000000800 */
[----:B------:R-:W2:Y:S04]  /*02d0*/  LDS R20, [R16+0x80] ;  /* 0x0000800010147984 */ /* 0x000ea80000000800 */
[----:B------:R-:W3:Y:S04]  /*02e0*/  LDS R23, [R16+0x100] ;  /* 0x0001000010177984 */ /* 0x000ee80000000800 */
[----:B------:R-:W4:Y:S04]  /*02f0*/  LDS R22, [R16+0x180] ;  /* 0x0001800010167984 */ /* 0x000f280000000800 */
[----:B------:R-:W-:Y:S04]  /*0300*/  LDS R13, [R16+0x200] ;  /* 0x00020000100d7984 */ /* 0x000fe80000000800 */
[----:B------:R-:W5:Y:S04]  /*0310*/  LDS.128 R4, [R17+0x10] ;  /* 0x0000100011047984 */ /* 0x000f680000000c00 */
[----:B------:R-:W5:Y:S04]  /*0320*/  LDS R12, [R16+0x280] ;  /* 0x00028000100c7984 */ /* 0x000f680000000800 */
[----:B------:R-:W5:Y:S04]  /*0330*/  LDS R15, [R16+0x300] ;  /* 0x00030000100f7984 */ /* 0x000f680000000800 */
[----:B------:R-:W-:Y:S01]  /*0340*/  LDS R19, [R16+0x400] ;  /* 0x0004000010137984 */ /* 0x000fe20000000800 */
[----:B0-----:R-:W-:-:S05]  /*0350*/  FADD R21, R8, R21 ;  /* 0x0000001508157221 */ /* 0x001fca0000000000 */
[----:B-1----:R-:W-:Y:S01]  /*0360*/  FSETP.GT.AND P0, PT, R18, R21, PT ;  /* 0x000000151200720b */ /* 0x002fe20003f04000 */
[----:B--2---:R-:W-:-:S03]  /*0370*/  FADD R20, R20, R9 ;  /* 0x0000000914147221 */ /* 0x004fc60000000000 */
[----:B------:R-:W-:Y:S02]  /*0380*/  FSEL R21, R21, R18, P0 ;  /* 0x0000001215157208 */ /* 0x000fe40000000000 */
[----:B------:R-:W0:Y:S01]  /*0390*/  LDS R18, [R16+0x380] ;  /* 0x0003800010127984 */ /* 0x000e220000000800 */
[----:B---3--:R-:W-:Y:S01]  /*03a0*/  FADD R23, R23, R10 ;  /* 0x0000000a17177221 */ /* 0x008fe20000000000 */
[----:B------:R-:W-:-:S04]  /*03b0*/  FSETP.GT.AND P0, PT, R21, R20, PT ;  /* 0x000000141500720b */ /* 0x000fc80003f04000 */
[----:B------:R-:W-:Y:S01]  /*03c0*/  FSEL R20, R20, R21, P0 ;  /* 0x0000001514147208 */ /* 0x000fe20000000000 */
[----:B----4-:R-:W-:Y:S02]  /*03d0*/  FADD R21, R22, R11 ;  /* 0x0000000b16157221 */ /* 0x010fe40000000000 */
[----:B------:R-:W1:Y:S01]  /*03e0*/  LDS.128 R8, [R17+0x20] ;  /* 0x0000200011087984 */ /* 0x000e620000000c00 */
[----:B------:R-:W-:Y:S01]  /*03f0*/  FSETP.GT.AND P0, PT, R20, R23, PT ;  /* 0x000000171400720b */ /* 0x000fe20003f04000 */
[----:B-----5:R-:W-:-:S03]  /*0400*/  FADD R13, R4, R13 ;  /* 0x0000000d040d7221 */ /* 0x020fc60000000000 */
[----:B------:R-:W-:Y:S01]  /*0410*/  FSEL R20, R23, R20, P0 ;  /* 0x0000001417147208 */ /* 0x000fe20000000000 */
[----:B------:R-:W2:Y:S01]  /*0420*/  LDS R4, [R16+0x480] ;  /* 0x0004800010047984 */ /* 0x000ea20000000800 */
[----:B------:R-:W-:Y:S02]  /*0430*/  FADD R12, R12, R5 ;  /* 0x000000050c0c7221 */ /* 0x000fe40000000000 */
[----:B------:R-:W-:Y:S01]  /*0440*/  FSETP.GT.AND P0, PT, R20, R21, PT ;  /* 0x000000151400720b */ /* 0x000fe20003f04000 */
[----:B------:R-:W3:Y:S01]  /*0450*/  LDS R5, [R16+0x500] ;  /* 0x0005000010057984 */ /* 0x000ee20000000800 */
[----:B------:R-:W-:Y:S02]  /*0460*/  FADD R23, R15, R6 ;  /* 0x000000060f177221 */ /* 0x000fe40000000000 */
[----:B------:R-:W-:Y:S02]  /*0470*/  FSEL R20, R21, R20, P0 ;  /* 0x0000001415147208 */ /* 0x000fe40000000000 */
[----:B------:R-:W-:Y:S02]  /*0480*/  LDS R21, [R16+0x600] ;  /* 0x0006000010157984 */ /* 0x000fe40000000800 */
[----:B------:R-:W-:-:S04]  /*0490*/  FSETP.GT.AND P0, PT, R20, R13, PT ;  /* 0x0000000d1400720b */ /* 0x000fc80003f04000 */
[----:B------:R-:W-:Y:S02]  /*04a0*/  FSEL R13, R13, R20, P0 ;  /* 0x000000140d0d7208 */ /* 0x000fe40000000000 */
[----:B------:R-:W4:Y:S02]  /*04b0*/  LDS R20, [R16+0x580] ;  /* 0x0005800010147984 */ /* 0x000f240000000800 */
[----:B------:R-:W-:-:S04]  /*04c0*/  FSETP.GT.AND P0, PT, R13, R12, PT ;  /* 0x0000000c0d00720b */ /* 0x000fc80003f04000 */
[----:B------:R-:W-:Y:S02]  /*04d0*/  FSEL R6, R12, R13, P0 ;  /* 0x0000000d0c067208 */ /* 0x000fe40000000000 */
[----:B------:R-:W5:Y:S01]  /*04e0*/  LDS.128 R12, [R17+0x30] ;  /* 0x00003000110c7984 */ /* 0x000f620000000c00 */
[----:B0-----:R-:W-:Y:S01]  /*04f0*/  FADD R7, R18, R7 ;  /* 0x0000000712077221 */ /* 0x001fe20000000000 */
[----:B------:R-:W-:Y:S02]  /*0500*/  FSETP.GT.AND P0, PT, R6, R23, PT ;  /* 0x000000170600720b */ /* 0x000fe40003f04000 */
[----:B------:R-:W0:Y:S02]  /*0510*/  LDS R18, [R16+0x680] ;  /* 0x0006800010127984 */ /* 0x000e240000000800 */
[----:B------:R-:W-:Y:S01]  /*0520*/  FSEL R6, R23, R6, P0 ;  /* 0x0000000617067208 */ /* 0x000fe20000000000 */
[----:B-1----:R-:W-:-:S03]  /*0530*/  FADD R23, R8, R19 ;  /* 0x0000001308177221 */ /* 0x002fc60000000000 */
[----:B------:R-:W-:Y:S01]  /*0540*/  FSETP.GT.AND P0, PT, R6, R7, PT ;  /* 0x000000070600720b */ /* 0x000fe20003f04000 */
[----:B------:R-:W1:Y:S03]  /*0550*/  LDS R19, [R16+0x700] ;  /* 0x0007000010137984 */ /* 0x000e660000000800 */
[----:B------:R-:W-:Y:S01]  /*0560*/  FSEL R6, R7, R6, P0 ;  /* 0x0000000607067208 */ /* 0x000fe20000000000 */
[----:B--2---:R-:W-:Y:S01]  /*0570*/  FADD R9, R4, R9 ;  /* 0x0000000904097221 */ /* 0x004fe20000000000 */
[----:B------:R-:W2:Y:S02]  /*0580*/  LDS R8, [R16+0x780] ;  /* 0x0007800010087984 */ /* 0x000ea40000000800 */
[----:B------:R-:W-:Y:S01]  /*0590*/  FSETP.GT.AND P0, PT, R6, R23, PT ;  /* 0x000000170600720b */ /* 0x000fe20003f04000 */
[----:B---3--:R-:W-:-:S03]  /*05a0*/  FADD R10, R5, R10 ;  /* 0x0000000a050a7221 */ /* 0x008fc60000000000 */
[----:B------:R-:W-:Y:S02]  /*05b0*/  FSEL R6, R23, R6, P0 ;  /* 0x0000000617067208 */ /* 0x000fe40000000000 */
[----:B------:R-:W-:Y:S02]  /*05c0*/  LDS R23, [R16+0x800] ;  /* 0x0008000010177984 */ /* 0x000fe40000000800 */
[----:B------:R-:W-:-:S04]  /*05d0*/  FSETP.GT.AND P0, PT, R6, R9, PT ;  /* 0x000000090600720b */ /* 0x000fc80003f04000 */
[----:B------:R-:W-:Y:S02]  /*05e0*/  FSEL R9, R9, R6, P0 ;  /* 0x0000000609097208 */ /* 0x000fe40000000000 */
[----:B------:R-:W3:Y:S01]  /*05f0*/  LDS.128 R4, [R17+0x40] ;  /* 0x0000400011047984 */ /* 0x000ee20000000c00 */
[----:B----4-:R-:W-:Y:S01]  /*0600*/  FADD R20, R20, R11 ;  /* 0x0000000b14147221 */ /* 0x010fe20000000000 */
[----:B------:R-:W-:-:S04]  /*0610*/  FSETP.GT.AND P0, PT, R9, R10, PT ;  /* 0x0000000a0900720b */ /* 0x000fc80003f04000 */
[----:B------:R-:W-:Y:S01]  /*0620*/  FSEL R9, R10, R9, P0 ;  /* 0x000000090a097208 */ /* 0x000fe20000000000 */
[----:B-----5:R-:W-:-:S03]  /*0630*/  FADD R10, R12, R21 ;  /* 0x000000150c0a7221 */ /* 0x020fc60000000000 */
[----:B------:R-:W-:Y:S01]  /*0640*/  FSETP.GT.AND P0, PT, R9, R20, PT ;  /* 0x000000140900720b */ /* 0x000fe20003f04000 */
[----:B------:R-:W4:Y:S03]  /*0650*/  LDS R12, [R16+0x880] ;  /* 0x00088000100c7984 */ /* 0x000f260000000800 */
[----:B------:R-:W-:Y:S01]  /*0660*/  FSEL R9, R20, R9, P0 ;  /* 0x0000000914097208 */ /* 0x000fe20000000000 */
[----:B0-----:R-:W-:Y:S02]  /*0670*/  FADD R20, R18, R13 ;  /* 0x0000000d12147221 */ /* 0x001fe40000000000 */
[----:B------:R-:W0:Y:S01]  /*0680*/  LDS R13, [R16+0x900] ;  /* 0x00090000100d7984 */ /* 0x000e220000000800 */
[----:B------:R-:W-:Y:S01]  /*0690*/  FSETP.GT.AND P0, PT, R9, R10, PT ;  /* 0x0000000a0900720b */ /* 0x000fe20003f04000 */
[----:B-1----:R-:W-:Y:S02]  /*06a0*/  FADD R21, R19, R14 ;  /* 0x0000000e13157221 */ /* 0x002fe40000000000 */
[----:B------:R-:W1:Y:S01]  /*06b0*/  LDS R18, [R16+0x980] ;  /* 0x0009800010127984 */ /* 0x000e620000000800 */
[----:B------:R-:W-:Y:S01]  /*06c0*/  FSEL R9, R10, R9, P0 ;  /* 0x000000090a097208 */ /* 0x000fe20000000000 */
[----:B--2---:R-:W-:-:S02]  /*06d0*/  FADD R15, R8, R15 ;  /* 0x0000000f080f7221 */ /* 0x004fc40000000000 */
[----:B------:R-:W-:Y:S01]  /*06e0*/  LDS R19, [R16+0xa00] ;  /* 0x000a000010137984 */ /* 0x000fe20000000800 */
[----:B------:R-:W-:-:S04]  /*06f0*/  FSETP.GT.AND P0, PT, R9, R20, PT ;  /* 0x000000140900720b */ /* 0x000fc80003f04000 */
[----:B------:R-:W-:Y:S02]  /*0700*/  FSEL R20, R20, R9, P0 ;  /* 0x0000000914147208 */ /* 0x000fe40000000000 */
[----:B------:R-:W2:Y:S02]  /*0710*/  LDS.128 R8, [R17+0x50] ;  /* 0x0000500011087984 */ /* 0x000ea40000000c00 */
[----:B------:R-:W-:-:S04]  /*0720*/  FSETP.GT.AND P0, PT, R20, R21, PT ;  /* 0x000000151400720b */ /* 0x000fc80003f04000 */
[----:B------:R-:W-:Y:S01]  /*0730*/  FSEL R20, R21, R20, P0 ;  /* 0x0000001415147208 */ /* 0x000fe20000000000 */
[----:B---3--:R-:W-:Y:S01]  /*0740*/  FADD R14, R4, R23 ;  /* 0x00000017040e7221 */ /* 0x008fe20000000000 */
[----:B------:R-:W3:Y:S02]  /*0750*/  LDS R21, [R16+0xb00] ;  /* 0x000b000010157984 */ /* 0x000ee40000000800 */
[----:B------:R-:W-:Y:S02]  /*0760*/  FSETP.GT.AND P0, PT, R20, R15, PT ;  /* 0x0000000f1400720b */ /* 0x000fe40003f04000 */
[----:B------:R-:W5:Y:S02]  /*0770*/  LDS R4, [R16+0xa80] ;  /* 0x000a800010047984 */ /* 0x000f640000000800 */
[----:B------:R-:W-:Y:S02]  /*0780*/  FSEL R15, R15, R20, P0 ;  /* 0x000000140f0f7208 */ /* 0x000fe40000000000 */
[----:B------:R-:W5:Y:S02]  /*0790*/  LDS R20, [R16+0xb80] ;  /* 0x000b800010147984 */ /* 0x000f640000000800 */
[----:B------:R-:W-:Y:S01]  /*07a0*/  FSETP.GT.AND P0, PT, R15, R14, PT ;  /* 0x0000000e0f00720b */ /* 0x000fe20003f04000 */
[----:B----4-:R-:W-:Y:S01]  /*07b0*/  FADD R5, R12, R5 ;  /* 0x000000050c057221 */ /* 0x010fe20000000000 */
[----:B------:R-:W-:Y:S02]  /*07c0*/  LDS R23, [R16+0xc00] ;  /* 0x000c000010177984 */ /* 0x000fe40000000800 */
[----:B------:R-:W-:Y:S01]  /*07d0*/  FSEL R14, R14, R15, P0 ;  /* 0x0000000f0e0e7208 */ /* 0x000fe20000000000 */
[----:B0-----:R-:W-:-:S03]  /*07e0*/  FADD R6, R13, R6 ;  /* 0x000000060d067221 */ /* 0x001fc60000000000 */
[----:B------:R-:W-:Y:S01]  /*07f0*/  FSETP.GT.AND P0, PT, R14, R5, PT ;  /* 0x000000050e00720b */ /* 0x000fe20003f04000 */
[----:B-1----:R-:W-:-:S03]  /*0800*/  FADD R22, R18, R7 ;  /* 0x0000000712167221 */ /* 0x002fc60000000000 */
[----:B------:R-:W-:Y:S01]  /*0810*/  FSEL R5, R5, R14, P0 ;  /* 0x0000000e05057208 */ /* 0x000fe20000000000 */
[----:B------:R-:W-:Y:S03]  /*0820*/  LDS R18, [R16+0xc80] ;  /* 0x000c800010127984 */ /* 0x000fe60000000800 */
[----:B------:R-:W-:Y:S01]  /*0830*/  FSETP.GT.AND P0, PT, R5, R6, PT ;  /* 0x000000060500720b */ /* 0x000fe20003f04000 */
[----:B------:R-:W0:Y:S03]  /*0840*/  LDS.128 R12, [R17+0x60] ;  /* 0x00006000110c7984 */ /* 0x000e260000000c00 */
[----:B------:R-:W-:Y:S01]  /*0850*/  FSEL R5, R6, R5, P0 ;  /* 0x0000000506057208 */ /* 0x000fe20000000000 */
[----:B--2---:R-:W-:-:S03]  /*0860*/  FADD R8, R8, R19 ;  /* 0x0000001308087221 */ /* 0x004fc60000000000 */
[----:B------:R-:W-:Y:S01]  /*0870*/  FSETP.GT.AND P0, PT, R5, R22, PT ;  /* 0x000000160500720b */ /* 0x000fe20003f04000 */
[----:B------:R-:W1:Y:S03]  /*0880*/  LDS R19, [R16+0xd00] ;  /* 0x000d000010137984 */ /* 0x000e660000000800 */
[----:B------:R-:W-:Y:S01]  /*0890*/  FSEL R5, R22, R5, P0 ;  /* 0x0000000516057208 */ /* 0x000fe20000000000 */
[----:B---3--:R-:W-:-:S03]  /*08a0*/  FADD R21, R21, R10 ;  /* 0x0000000a15157221 */ /* 0x008fc60000000000 */
[----:B------:R-:W-:Y:S01]  /*08b0*/  FSETP.GT.AND P0, PT, R5, R8, PT ;  /* 0x000000080500720b */ /* 0x000fe20003f04000 */
[----:B-----5:R-:W-:-:S03]  /*08c0*/  FADD R4, R4, R9 ;  /* 0x0000000904047221 */ /* 0x020fc60000000000 */
[----:B------:R-:W-:Y:S01]  /*08d0*/  FSEL R5, R8, R5, P0 ;  /* 0x0000000508057208 */ /* 0x000fe20000000000 */
[----:B------:R-:W-:Y:S01]  /*08e0*/  LDS R9, [R16+0xe00] ;  /* 0x000e000010097984 */ /* 0x000fe20000000800 */
[----:B------:R-:W-:Y:S02]  /*08f0*/  FADD R20, R20, R11 ;  /* 0x0000000b14147221 */ /* 0x000fe40000000000 */
[----:B------:R-:W-:Y:S01]  /*0900*/  FSETP.GT.AND P0, PT, R5, R4, PT ;  /* 0x000000040500720b */ /* 0x000fe20003f04000 */
[----:B------:R-:W2:Y:S03]  /*0910*/  LDS R8, [R16+0xd80] ;  /* 0x000d800010087984 */ /* 0x000ea60000000800 */
[----:B------:R-:W-:Y:S01]  /*0920*/  FSEL R10, R4, R5, P0 ;  /* 0x00000005040a7208 */ /* 0x000fe20000000000 */
[----:B------:R-:W-:Y:S03]  /*0930*/  LDS R11, [R16+0xf00] ;  /* 0x000f0000100b7984 */ /* 0x000fe60000000800 */
[----:B------:R-:W-:Y:S01]  /*0940*/  FSETP.GT.AND P0, PT, R10, R21, PT ;  /* 0x000000150a00720b */ /* 0x000fe20003f04000 */
[----:B------:R-:W3:Y:S03]  /*0950*/  LDS.128 R4, [R17+0x70] ;  /* 0x0000700011047984 */ /* 0x000ee60000000c00 */
[----:B------:R-:W-:-:S02]  /*0960*/  FSEL R21, R21, R10, P0 ;  /* 0x0000000a15157208 */ /* 0x000fc40000000000 */
[----:B------:R-:W4:Y:S02]  /*0970*/  LDS R10, [R16+0xe80] ;  /* 0x000e8000100a7984 */ /* 0x000f240000000800 */
[----:B------:R-:W-:Y:S01]  /*0980*/  FSETP.GT.AND P0, PT, R21, R20, PT ;  /* 0x000000141500720b */ /* 0x000fe20003f04000 */
[----:B0-----:R-:W-:Y:S01]  /*0990*/  FADD R23, R12, R23 ;  /* 0x000000170c177221 */ /* 0x001fe20000000000 */
[----:B------:R-:W-:Y:S01]  /*09a0*/  FADD R13, R18, R13 ;  /* 0x0000000d120d7221 */ /* 0x000fe20000000000 */
[----:B------:R-:W0:Y:S01]  /*09b0*/  LDS R12, [R16+0xf80] ;  /* 0x000f8000100c7984 */ /* 0x000e220000000800 */
[----:B------:R-:W-:-:S04]  /*09c0*/  FSEL R20, R20, R21, P0 ;  /* 0x0000001514147208 */ /* 0x000fc80000000000 */
[----:B------:R-:W-:Y:S01]  /*09d0*/  FSETP.GT.AND P0, PT, R20, R23, PT ;  /* 0x000000171400720b */ /* 0x000fe20003f04000 */
[----:B-1----:R-:W-:-:S03]  /*09e0*/  FADD R14, R19, R14 ;  /* 0x0000000e130e7221 */ /* 0x002fc60000000000 */
[----:B------:R-:W-:-:S04]  /*09f0*/  FSEL R20, R23, R20, P0 ;  /* 0x0000001417147208 */ /* 0x000fc80000000000 */
[----:B------:R-:W-:-:S04]  /*0a00*/  FSETP.GT.AND P0, PT, R20, R13, PT ;  /* 0x0000000d1400720b */ /* 0x000fc80003f04000 */
[----:B------:R-:W-:-:S04]  /*0a10*/  FSEL R13, R13, R20, P0 ;  /* 0x000000140d0d7208 */ /* 0x000fc80000000000 */
[----:B------:R-:W-:Y:S01]  /*0a20*/  FSETP.GT.AND P0, PT, R13, R14, PT ;  /* 0x0000000e0d00720b */ /* 0x000fe20003f04000 */
[----:B--2---:R-:W-:-:S03]  /*0a30*/  FADD R8, R8, R15 ;  /* 0x0000000f08087221 */ /* 0x004fc60000000000 */
[----:B------:R-:W-:-:S04]  /*0a40*/  FSEL R13, R14, R13, P0 ;  /* 0x0000000d0e0d7208 */ /* 0x000fc80000000000 */
[----:B------:R-:W-:Y:S01]  /*0a50*/  FSETP.GT.AND P0, PT, R13, R8, PT ;  /* 0x000000080d00720b */ /* 0x000fe20003f04000 */
[----:B---3--:R-:W-:Y:S01]  /*0a60*/  FADD R9, R4, R9 ;  /* 0x0000000904097221 */ /* 0x008fe20000000000 */
[----:B------:R-:W-:Y:S02]  /*0a70*/  FADD R6, R11, R6 ;  /* 0x000000060b067221 */ /* 0x000fe40000000000 */
[----:B------:R-:W-:Y:S01]  /*0a80*/  FSEL R8, R8, R13, P0 ;  /* 0x0000000d08087208 */ /* 0x000fe20000000000 */
[----:B----4-:R-:W-:-:S03]  /*0a90*/  FADD R5, R10, R5 ;  /* 0x000000050a057221 */ /* 0x010fc60000000000 */
[----:B------:R-:W-:Y:S01]  /*0aa0*/  FSETP.GT.AND P0, PT, R8, R9, PT ;  /* 0x000000090800720b */ /* 0x000fe20003f04000 */
[----:B0-----:R-:W-:-:S03]  /*0ab0*/  FADD R12, R12, R7 ;  /* 0x000000070c0c7221 */ /* 0x001fc60000000000 */
[----:B------:R-:W-:-:S04]  /*0ac0*/  FSEL R8, R9, R8, P0 ;  /* 0x0000000809087208 */ /* 0x000fc80000000000 */
[----:B------:R-:W-:-:S04]  /*0ad0*/  FSETP.GT.AND P0, PT, R8, R5, PT ;  /* 0x000000050800720b */ /* 0x000fc80003f04000 */
[----:B------:R-:W-:-:S04]  /*0ae0*/  FSEL R5, R5, R8, P0 ;  /* 0x0000000805057208 */ /* 0x000fc80000000000 */
[----:B------:R-:W-:-:S04]  /*0af0*/  FSETP.GT.AND P0, PT, R5, R6, PT ;  /* 0x000000060500720b */ /* 0x000fc80003f04000 */
[----:B------:R-:W-:-:S04]  /*0b00*/  FSEL R5, R6, R5, P0 ;  /* 0x0000000506057208 */ /* 0x000fc80000000000 */
[----:B------:R-:W-:-:S04]  /*0b10*/  FSETP.GT.AND P0, PT, R5, R12, PT ;  /* 0x0000000c0500720b */ /* 0x000fc80003f04000 */
[----:B------:R-:W-:-:S05]  /*0b20*/  FSEL R5, R12, R5, P0 ;  /* 0x000000050c057208 */ /* 0x000fca0000000000 */
[----:B------:R-:W-:Y:S01]  /*0b30*/  STS [R0], R5 ;  /* 0x0000000500007388 */ /* 0x000fe20000000800 */
[----:B------:R-:W-:Y:S06]  /*0b40*/  BAR.SYNC.DEFER_BLOCKING 0x0 ;  /* 0x0000000000007b1d */ /* 0x000fec0000010000 */
[----:B------:R-:W0:Y:S04]  /*0b50*/  LDS R7, [R0] ;  /* 0x0000000000077984 */ /* 0x000e280000000800 */
[----:B0-----:R-:W-:Y:S01]  /*0b60*/  STG.E desc[UR8][R2.64], R7 ;  /* 0x0000000702007986 */ /* 0x001fe2000c101908 */
[----:B------:R-:W-:Y:S05]  /*0b70*/  EXIT ;  /* 0x000000000000794d */ /* 0x000fea0003800000 */
.L_x_0:
[----:B------:R-:W-:-:S00]  /*0b80*/  BRA `(.L_x_0) ;  /* 0xfffffffc00fc7947 */ /* 0x000fc0000383ffff */
[----:B------:R-:W-:-:S00]  /*0b90*/  NOP ;  /* 0x0000000000007918 */ /* 0x000fc00000000000 */
        /* <DEDUP_REMOVED lines=14> */
.L_x_5:


//--------------------- .text._Z32blocked_floyd_warshall_phase_twoiPf --------------------------
	.section	.text._Z32blocked_floyd_warshall_phase_twoiPf,"ax",@progbits
	.align	128
        .global         _Z32blocked_floyd_warshall_phase_twoiPf
        .type           _Z32blocked_floyd_warshall_phase_twoiPf,@function
        .size           _Z32blocked_floyd_warshall_phase_twoiPf,(.L_x_6 - _Z32blocked_floyd_warshall_phase_twoiPf)
        .other          _Z32blocked_floyd_warshall_phase_twoiPf,@"STO_CUDA_ENTRY STV_DEFAULT"
_Z32blocked_floyd_warshall_phase_twoiPf:
.text._Z32blocked_floyd_warshall_phase_twoiPf:
[----:B------:R-:W-:Y:S01]  /*0000*/  LDC R1, c[0x0][0x37c] ;  /* 0x0000df00ff017b82 */ /* 0x000fe20000000800 */
[----:B------:R-:W0:Y:S07]  /*0010*/  S2R R10, SR_CTAID.X ;  /* 0x00000000000a7919 */ /* 0x000e2e0000002500 */
[----:B------:R-:W0:Y:S02]  /*0020*/  LDC R11, c[0x0][0x380] ;  /* 0x0000e000ff0b7b82 */ /* 0x000e240000000800 */
[----:B0-----:R-:W-:-:S13]  /*0030*/  ISETP.NE.AND P0, PT, R10, R11, PT ;  /* 0x0000000b0a00720c */ /* 0x001fda0003f05270 */
[----:B------:R-:W-:Y:S05]  /*0040*/  @!P0 EXIT ;  /* 0x000000000000894d */ /* 0x000fea0003800000 */
[----:B------:R-:W0:Y:S01]  /*0050*/  S2R R9, SR_TID.Y ;  /* 0x0000000000097919 */ /* 0x000e220000002200 */
[----:B------:R-:W1:Y:S01]  /*0060*/  LDC.64 R2, c[0x0][0x388] ;  /* 0x0000e200ff027b82 */ /* 0x000e620000000a00 */
[----:B------:R-:W2:Y:S01]  /*0070*/  LDCU.64 UR8, c[0x0][0x358] ;  /* 0x00006b00ff0877ac */ /* 0x000ea20008000a00 */
[----:B------:R-:W3:Y:S01]  /*0080*/  S2R R0, SR_TID.X ;  /* 0x0000000000007919 */ /* 0x000ee20000002100 */
[C---:B0-----:R-:W-:Y:S02]  /*0090*/  IMAD R4, R11.reuse, 0x20, R9 ;  /* 0x000000200b047824 */ /* 0x041fe400078e0209 */
[--C-:B---3--:R-:W-:Y:S02]  /*00a0*/  IMAD R5, R10, 0x20, R0.reuse ;  /* 0x000000200a057824 */ /* 0x108fe400078e0200 */
[----:B------:R-:W-:Y:S02]  /*00b0*/  IMAD R11, R11, 0x20, R0 ;  /* 0x000000200b0b7824 */ /* 0x000fe400078e0200 */
[----:B------:R-:W-:-:S02]  /*00c0*/  IMAD R5, R4, 0x320, R5 ;  /* 0x0000032004057824 */ /* 0x000fc400078e0205 */
[----:B------:R-:W-:Y:S02]  /*00d0*/  IMAD R7, R4, 0x320, R11 ;  /* 0x0000032004077824 */ /* 0x000fe400078e020b */
[--C-:B-1----:R-:W-:Y:S01]  /*00e0*/  IMAD.WIDE R4, R5, 0x4, R2.reuse ;  /* 0x0000000405047825 */ /* 0x102fe200078e0202 */
[----:B------:R-:W-:Y:S03]  /*00f0*/  BAR.SYNC.DEFER_BLOCKING 0x0 ;  /* 0x0000000000007b1d */ /* 0x000fe60000010000 */
[----:B------:R-:W-:-:S03]  /*0100*/  IMAD.WIDE R6, R7, 0x4, R2 ;  /* 0x0000000407067825 */ /* 0x000fc600078e0202 */
[----:B--2---:R-:W2:Y:S04]  /*0110*/  LDG.E R15, desc[UR8][R4.64] ;  /* 0x00000008040f7981 */ /* 0x004ea8000c1e1900 */
[----:B------:R-:W3:Y:S01]  /*0120*/  LDG.E R16, desc[UR8][R6.64] ;  /* 0x0000000806107981 */ /* 0x000ee2000c1e1900 */
[----:B------:R-:W0:Y:S01]  /*0130*/  S2UR UR6, SR_CgaCtaId ;  /* 0x00000000000679c3 */ /* 0x000e220000008800 */
[----:B------:R-:W-:Y:S01]  /*0140*/  UMOV UR4, 0x400 ;  /* 0x0000040000047882 */ /* 0x000fe20000000000 */
[----:B------:R-:W-:Y:S01]  /*0150*/  IMAD R12, R9, 0x20, R0 ;  /* 0x00000020090c7824 */ /* 0x000fe200078e0200 */
[----:B------:R-:W-:Y:S01]  /*0160*/  UIADD3 UR5, UPT, UPT, UR4, 0x2000, URZ ;  /* 0x0000200004057890 */ /* 0x000fe2000fffe0ff */
[----:B------:R-:W-:-:S04]  /*0170*/  IMAD R10, R10, 0x20, R9 ;  /* 0x000000200a0a7824 */ /* 0x000fc800078e0209 */
[----:B------:R-:W-:-:S04]  /*0180*/  IMAD R11, R10, 0x320, R11 ;  /* 0x000003200a0b7824 */ /* 0x000fc800078e020b */
[----:B------:R-:W-:Y:S01]  /*0190*/  IMAD.WIDE R2, R11, 0x4, R2 ;  /* 0x000000040b027825 */ /* 0x000fe200078e0202 */
[----:B0-----:R-:W-:Y:S02]  /*01a0*/  ULEA UR5, UR6, UR5, 0x18 ;  /* 0x0000000506057291 */ /* 0x001fe4000f8ec0ff */
[----:B------:R-:W-:-:S04]  /*01b0*/  ULEA UR7, UR6, UR4, 0x18 ;  /* 0x0000000406077291 */ /* 0x000fc8000f8ec0ff */
[C---:B------:R-:W-:Y:S02]  /*01c0*/  LEA R8, R12.reuse, UR5, 0x2 ;  /* 0x000000050c087c11 */ /* 0x040fe4000f8e10ff */
[----:B------:R-:W-:Y:S02]  /*01d0*/  LEA R17, R12, UR7, 0x2 ;  /* 0x000000070c117c11 */ /* 0x000fe4000f8e10ff */
[----:B------:R-:W-:Y:S02]  /*01e0*/  LEA R13, R9, UR7, 0x7 ;  /* 0x00000007090d7c11 */ /* 0x000fe4000f8e38ff */
[----:B------:R-:W-:Y:S01]  /*01f0*/  LEA R14, R0, UR5, 0x2 ;  /* 0x00000005000e7c11 */ /* 0x000fe2000f8e10ff */
[----:B--2---:R-:W-:Y:S04]  /*0200*/  STS [R8], R15 ;  /* 0x0000000f08007388 */ /* 0x004fe80000000800 */
[----:B---3--:R-:W-:Y:S01]  /*0210*/  STS [R17], R16 ;  /* 0x0000001011007388 */ /* 0x008fe20000000800 */
[----:B------:R-:W-:Y:S06]  /*0220*/  BAR.SYNC.DEFER_BLOCKING 0x0 ;  /* 0x0000000000007b1d */ /* 0x000fec0000010000 */
[----:B------:R-:W-:Y:S04]  /*0230*/  LDS R19, [R13] ;  /* 0x000000000d137984 */ /* 0x000fe80000000800 */
[----:B------:R-:W0:Y:S04]  /*0240*/  LDS R20, [R14] ;  /* 0x000000000e147984 */ /* 0x000e280000000800 */
[----:B------:R-:W1:Y:S01]  /*0250*/  LDS R18, [R8] ;  /* 0x0000000008127984 */ /* 0x000e620000000800 */
[----:B0-----:R-:W-:-:S05]  /*0260*/  FADD R19, R19, R20 ;  /* 0x0000001413137221 */ /* 0x001fca0000000000 */
[----:B-1----:R-:W-:-:S04]  /*0270*/  FSETP.GT.AND P0, PT, R18, R19, PT ;  /* 0x000000131200720b */ /* 0x002fc80003f04000 */
[----:B------:R-:W-:-:S05]  /*0280*/  FSEL R19, R19, R18, P0 ;  /* 0x0000001213137208 */ /* 0x000fca0000000000 */
[----:B------:R-:W-:Y:S04]  /*0290*/  STS [R8], R19 ;  /* 0x0000001308007388 */ /* 0x000fe80000000800 */
[----:B------:R-:W-:Y:S04]  /*02a0*/  LDS R18, [R13+0x4] ;  /* 0x000004000d127984 */ /* 0x000fe80000000800 */
[----:B------:R-:W0:Y:S02]  /*02b0*/  LDS R15, [R14+0x80] ;  /* 0x000080000e0f7984 */ /* 0x000e240000000800 */
[----:B0-----:R-:W-:-:S05]  /*02c0*/  FADD R18, R18, R15 ;  /* 0x0000000f12127221 */ /* 0x001fca0000000000 */
[----:B------:R-:W-:-:S04]  /*02d0*/  FSETP.GT.AND P0, PT, R19, R18, PT ;  /* 0x000000121300720b */ /* 0x000fc80003f04000 */
        /* <DEDUP_REMOVED lines=181> */
[----:B------:R-:W-:Y:S01]  /*0e30*/  STS [R8], R15 ;  /* 0x0000000f08007388 */ /* 0x000fe20000000800 */
[----:B------:R-:W-:Y:S06]  /*0e40*/  BAR.SYNC.DEFER_BLOCKING 0x0 ;  /* 0x0000000000007b1d */ /* 0x000fec0000010000 */
[----:B------:R-:W0:Y:S04]  /*0e50*/  LDS R19, [R8] ;  /* 0x0000000008137984 */ /* 0x000e280000000800 */
[----:B0-----:R-:W-:Y:S04]  /*0e60*/  STG.E desc[UR8][R4.64], R19 ;  /* 0x0000001304007986 */ /* 0x001fe8000c101908 */
[----:B------:R-:W2:Y:S04]  /*0e70*/  LDG.E R11, desc[UR8][R2.64] ;  /* 0x00000008020b7981 */ /* 0x000ea8000c1e1900 */
[----:B------:R-:W3:Y:S01]  /*0e80*/  LDG.E R6, desc[UR8][R6.64] ;  /* 0x0000000806067981 */ /* 0x000ee2000c1e1900 */
[----:B------:R-:W-:Y:S01]  /*0e90*/  UIADD3 UR4, UPT, UPT, UR4, 0x1000, URZ ;  /* 0x0000100004047890 */ /* 0x000fe2000fffe0ff */
[----:B------:R-:W-:-:S03]  /*0ea0*/  LEA R9, R9, UR5, 0x7 ;  /* 0x0000000509097c11 */ /* 0x000fc6000f8e38ff */
[----:B------:R-:W-:-:S06]  /*0eb0*/  ULEA UR4, UR6, UR4, 0x18 ;  /* 0x0000000406047291 */ /* 0x000fcc000f8ec0ff */
        /* <DEDUP_REMOVED lines=200> */
[----:B0-----:R-:W-:Y:S01]  /*1b40*/  STG.E desc[UR8][R2.64], R11 ;  /* 0x0000000b02007986 */ /* 0x001fe2000c101908 */
[----:B------:R-:W-:Y:S05]  /*1b50*/  EXIT ;  /* 0x000000000000794d */ /* 0x000fea0003800000 */
.L_x_1:
        /* <DEDUP_REMOVED lines=10> */
.L_x_6:


//--------------------- .text._Z32blocked_floyd_warshall_phase_oneiPf --------------------------
	.section	.text._Z32blocked_floyd_warshall_phase_oneiPf,"ax",@progbits
	.align	128
        .global         _Z32blocked_floyd_warshall_phase_oneiPf
        .type           _Z32blocked_floyd_warshall_phase_oneiPf,@function
        .size           _Z32blocked_floyd_warshall_phase_oneiPf,(.L_x_7 - _Z32blocked_floyd_warshall_phase_oneiPf)
        .other          _Z32blocked_floyd_warshall_phase_oneiPf,@"STO_CUDA_ENTRY STV_DEFAULT"
_Z32blocked_floyd_warshall_phase_oneiPf:
.text._Z32blocked_floyd_warshall_phase_oneiPf:
[----:B------:R-:W-:Y:S01]  /*0000*/  LDC R1, c[0x0][0x37c] ;  /* 0x0000df00ff017b82 */ /* 0x000fe20000000800 */
[----:B------:R-:W0:Y:S07]  /*0010*/  S2R R9, SR_TID.Y ;  /* 0x0000000000097919 */ /* 0x000e2e0000002200 */
[----:B------:R-:W0:Y:S01]  /*0020*/  LDC R5, c[0x0][0x380] ;  /* 0x0000e000ff057b82 */ /* 0x000e220000000800 */
[----:B------:R-:W1:Y:S01]  /*0030*/  LDCU.64 UR6, c[0x0][0x358] ;  /* 0x00006b00ff0677ac */ /* 0x000e620008000a00 */
[----:B------:R-:W2:Y:S06]  /*0040*/  S2R R6, SR_TID.X ;  /* 0x0000000000067919 */ /* 0x000eac0000002100 */
[----:B------:R-:W3:Y:S01]  /*0050*/  LDC.64 R2, c[0x0][0x388] ;  /* 0x0000e200ff027b82 */ /* 0x000ee20000000a00 */
[----:B0-----:R-:W-:-:S02]  /*0060*/  IMAD R0, R5, 0x20, R9 ;  /* 0x0000002005007824 */ /* 0x001fc400078e0209 */
[----:B--2---:R-:W-:-:S04]  /*0070*/  IMAD R5, R5, 0x20, R6 ;  /* 0x0000002005057824 */ /* 0x004fc800078e0206 */
[----:B------:R-:W-:-:S04]  /*0080*/  IMAD R5, R0, 0x320, R5 ;  /* 0x0000032000057824 */ /* 0x000fc800078e0205 */
[----:B---3--:R-:W-:Y:S01]  /*0090*/  IMAD.WIDE R2, R5, 0x4, R2 ;  /* 0x0000000405027825 */ /* 0x008fe200078e0202 */
[----:B------:R-:W-:Y:S06]  /*00a0*/  BAR.SYNC.DEFER_BLOCKING 0x0 ;  /* 0x0000000000007b1d */ /* 0x000fec0000010000 */
[----:B-1----:R-:W2:Y:S02]  /*00b0*/  LDG.E R7, desc[UR6][R2.64] ;  /* 0x0000000602077981 */ /* 0x002ea4000c1e1900 */
[----:B------:R-:W0:Y:S01]  /*00c0*/  S2UR UR5, SR_CgaCtaId ;  /* 0x00000000000579c3 */ /* 0x000e220000008800 */
[----:B------:R-:W-:Y:S01]  /*00d0*/  UMOV UR4, 0x400 ;  /* 0x0000040000047882 */ /* 0x000fe20000000000 */
[----:B------:R-:W-:Y:S01]  /*00e0*/  IMAD R0, R9, 0x20, R6 ;  /* 0x0000002009007824 */ /* 0x000fe200078e0206 */
[----:B0-----:R-:W-:-:S06]  /*00f0*/  ULEA UR4, UR5, UR4, 0x18 ;  /* 0x0000000405047291 */ /* 0x001fcc000f8ec0ff */
[----:B------:R-:W-:Y:S02]  /*0100*/  LEA R0, R0, UR4, 0x2 ;  /* 0x0000000400007c11 */ /* 0x000fe4000f8e10ff */
[----:B------:R-:W-:Y:S02]  /*0110*/  LEA R4, R9, UR4, 0x7 ;  /* 0x0000000409047c11 */ /* 0x000fe4000f8e38ff */
[----:B------:R-:W-:Y:S01]  /*0120*/  LEA R5, R6, UR4, 0x2 ;  /* 0x0000000406057c11 */ /* 0x000fe2000f8e10ff */
[----:B--2---:R-:W-:Y:S01]  /*0130*/  STS [R0], R7 ;  /* 0x0000000700007388 */ /* 0x004fe20000000800 */
        /* <DEDUP_REMOVED lines=198> */
.L_x_2:
        /* <DEDUP_REMOVED lines=14> */
.L_x_7:


//--------------------- .text._Z18update_cells_tiledPfS_ii --------------------------
	.section	.text._Z18update_cells_tiledPfS_ii,"ax",@progbits
	.align	128
        .global         _Z18update_cells_tiledPfS_ii
        .type           _Z18update_cells_tiledPfS_ii,@function
        .size           _Z18update_cells_tiledPfS_ii,(.L_x_8 - _Z18update_cells_tiledPfS_ii)
        .other          _Z18update_cells_tiledPfS_ii,@"STO_CUDA_ENTRY STV_DEFAULT"
_Z18update_cells_tiledPfS_ii:
.text._Z18update_cells_tiledPfS_ii:
[----:B------:R-:W-:Y:S01]  /*0000*/  LDC R1, c[0x0][0x37c] ;  /* 0x0000df00ff017b82 */ /* 0x000fe20000000800 */
[----:B------:R-:W0:Y:S07]  /*0010*/  S2R R8, SR_TID.X ;  /* 0x0000000000087919 */ /* 0x000e2e0000002100 */
[----:B------:R-:W1:Y:S01]  /*0020*/  S2UR UR4, SR_CTAID.Y ;  /* 0x00000000000479c3 */ /* 0x000e620000002600 */
[----:B------:R-:W2:Y:S01]  /*0030*/  LDCU.64 UR8, c[0x0][0x358] ;  /* 0x00006b00ff0877ac */ /* 0x000ea20008000a00 */
[----:B------:R-:W3:Y:S01]  /*0040*/  S2R R10, SR_TID.Y ;  /* 0x00000000000a7919 */ /* 0x000ee20000002200 */
[----:B------:R-:W4:Y:S05]  /*0050*/  LDCU UR7, c[0x0][0x390] ;  /* 0x00007200ff0777ac */ /* 0x000f2a0008000800 */
[----:B------:R-:W1:Y:S08]  /*0060*/  LDC R7, c[0x0][0x364] ;  /* 0x0000d900ff077b82 */ /* 0x000e700000000800 */
[----:B------:R-:W5:Y:S08]  /*0070*/  S2UR UR5, SR_CTAID.X ;  /* 0x00000000000579c3 */ /* 0x000f700000002500 */
[----:B------:R-:W5:Y:S08]  /*0080*/  LDC R9, c[0x0][0x360] ;  /* 0x0000d800ff097b82 */ /* 0x000f700000000800 */
[----:B------:R-:W-:Y:S01]  /*0090*/  BAR.SYNC.DEFER_BLOCKING 0x0 ;  /* 0x0000000000007b1d */ /* 0x000fe20000010000 */
[----:B0-----:R-:W-:-:S02]  /*00a0*/  ISETP.NE.AND P0, PT, R8, RZ, PT ;  /* 0x000000ff0800720c */ /* 0x001fc40003f05270 */
[----:B---3--:R-:W-:Y:S01]  /*00b0*/  ISETP.NE.AND P1, PT, R10, RZ, PT ;  /* 0x000000ff0a00720c */ /* 0x008fe20003f25270 */
[----:B-1----:R-:W-:-:S10]  /*00c0*/  IMAD R0, R7, UR4, R10 ;  /* 0x0000000407007c24 */ /* 0x002fd4000f8e020a */
[----:B------:R-:W0:Y:S01]  /*00d0*/  @!P0 LDC.64 R12, c[0x0][0x390] ;  /* 0x0000e400ff0c8b82 */ /* 0x000e220000000a00 */
[----:B-----5:R-:W-:-:S07]  /*00e0*/  IMAD R7, R9, UR5, R8 ;  /* 0x0000000509077c24 */ /* 0x020fce000f8e0208 */
[----:B------:R-:W1:Y:S08]  /*00f0*/  @!P1 LDC.64 R14, c[0x0][0x390] ;  /* 0x0000e400ff0e9b82 */ /* 0x000e700000000a00 */
[----:B------:R-:W3:Y:S08]  /*0100*/  @!P0 LDC.64 R2, c[0x0][0x380] ;  /* 0x0000e000ff028b82 */ /* 0x000ef00000000a00 */
[----:B------:R-:W5:Y:S01]  /*0110*/  @!P1 LDC.64 R4, c[0x0][0x380] ;  /* 0x0000e000ff049b82 */ /* 0x000f620000000a00 */
[----:B0-----:R-:W-:-:S02]  /*0120*/  @!P0 IMAD R9, R0, R12, R13 ;  /* 0x0000000c00098224 */ /* 0x001fc400078e020d */
[----:B-1----:R-:W-:Y:S02]  /*0130*/  @!P1 IMAD R11, R14, R15, R7 ;  /* 0x0000000f0e0b9224 */ /* 0x002fe400078e0207 */
[----:B---3--:R-:W-:-:S06]  /*0140*/  @!P0 IMAD.WIDE R2, R9, 0x4, R2 ;  /* 0x0000000409028825 */ /* 0x008fcc00078e0202 */
[----:B--2---:R-:W2:Y:S01]  /*0150*/  @!P0 LDG.E R3, desc[UR8][R2.64] ;  /* 0x0000000802038981 */ /* 0x004ea2000c1e1900 */
[----:B-----5:R-:W-:-:S06]  /*0160*/  @!P1 IMAD.WIDE R4, R11, 0x4, R4 ;  /* 0x000000040b049825 */ /* 0x020fcc00078e0204 */
[----:B------:R-:W3:Y:S01]  /*0170*/  @!P1 LDG.E R5, desc[UR8][R4.64] ;  /* 0x0000000804059981 */ /* 0x000ee2000c1e1900 */
[----:B------:R-:W0:Y:S01]  /*0180*/  S2UR UR6, SR_CgaCtaId ;  /* 0x00000000000679c3 */ /* 0x000e220000008800 */
[----:B------:R-:W-:Y:S02]  /*0190*/  UMOV UR4, 0x400 ;  /* 0x0000040000047882 */ /* 0x000fe40000000000 */
[----:B------:R-:W-:Y:S01]  /*01a0*/  UIADD3 UR5, UPT, UPT, UR4, 0x80, URZ ;  /* 0x0000008004057890 */ /* 0x000fe2000fffe0ff */
[----:B------:R-:W-:-:S04]  /*01b0*/  VIMNMX R6, PT, PT, R0, R7, !PT ;  /* 0x0000000700067248 */ /* 0x000fc80007fe0100 */
[----:B----4-:R-:W-:Y:S01]  /*01c0*/  ISETP.GE.AND P2, PT, R6, UR7, PT ;  /* 0x0000000706007c0c */ /* 0x010fe2000bf46270 */
[----:B0-----:R-:W-:Y:S02]  /*01d0*/  ULEA UR5, UR6, UR5, 0x18 ;  /* 0x0000000506057291 */ /* 0x001fe4000f8ec0ff */
[----:B------:R-:W-:-:S04]  /*01e0*/  ULEA UR4, UR6, UR4, 0x18 ;  /* 0x0000000406047291 */ /* 0x000fc8000f8ec0ff */
[----:B------:R-:W-:Y:S02]  /*01f0*/  LEA R6, R10, UR5, 0x2 ;  /* 0x000000050a067c11 */ /* 0x000fe4000f8e10ff */
[----:B------:R-:W-:-:S03]  /*0200*/  LEA R8, R8, UR4, 0x2 ;  /* 0x0000000408087c11 */ /* 0x000fc6000f8e10ff */
[----:B--2---:R0:W-:Y:S04]  /*0210*/  @!P0 STS [R6], R3 ;  /* 0x0000000306008388 */ /* 0x0041e80000000800 */
[----:B---3--:R0:W-:Y:S01]  /*0220*/  @!P1 STS [R8], R5 ;  /* 0x0000000508009388 */ /* 0x0081e20000000800 */
[----:B------:R-:W-:Y:S06]  /*0230*/  BAR.SYNC.DEFER_BLOCKING 0x0 ;  /* 0x0000000000007b1d */ /* 0x000fec0000010000 */
[----:B------:R-:W-:Y:S05]  /*0240*/  @P2 EXIT ;  /* 0x000000000000294d */ /* 0x000fea0003800000 */
[----:B0-----:R-:W0:Y:S01]  /*0250*/  LDC.64 R2, c[0x0][0x380] ;  /* 0x0000e000ff027b82 */ /* 0x001e220000000a00 */
[----:B------:R-:W-:Y:S01]  /*0260*/  IMAD R9, R0, UR7, R7 ;  /* 0x0000000700097c24 */ /* 0x000fe2000f8e0207 */
[----:B------:R-:W-:Y:S04]  /*0270*/  LDS R8, [R8] ;  /* 0x0000000008087984 */ /* 0x000fe80000000800 */
[----:B------:R-:W1:Y:S02]  /*0280*/  LDS R7, [R6] ;  /* 0x0000000006077984 */ /* 0x000e640000000800 */
[----:B------:R-:W2:Y:S01]  /*0290*/  LDC.64 R4, c[0x0][0x388] ;  /* 0x0000e200ff047b82 */ /* 0x000ea20000000a00 */
[----:B0-----:R-:W-:-:S06]  /*02a0*/  IMAD.WIDE R2, R9, 0x4, R2 ;  /* 0x0000000409027825 */ /* 0x001fcc00078e0202 */
[----:B------:R-:W3:Y:S01]  /*02b0*/  LDG.E R2, desc[UR8][R2.64] ;  /* 0x0000000802027981 */ /* 0x000ee2000c1e1900 */
[----:B--2---:R-:W-:-:S04]  /*02c0*/  IMAD.WIDE R4, R9, 0x4, R4 ;  /* 0x0000000409047825 */ /* 0x004fc800078e0204 */
[----:B-1----:R-:W-:-:S05]  /*02d0*/  FADD R7, R8, R7 ;  /* 0x0000000708077221 */ /* 0x002fca0000000000 */
[----:B---3--:R-:W-:-:S05]  /*02e0*/  FMNMX R7, R7, R2, PT ;  /* 0x0000000207077209 */ /* 0x008fca0003800000 */
[----:B------:R-:W-:Y:S01]  /*02f0*/  STG.E desc[UR8][R4.64], R7 ;  /* 0x0000000704007986 */ /* 0x000fe2000c101908 */
[----:B------:R-:W-:Y:S05]  /*0300*/  EXIT ;  /* 0x000000000000794d */ /* 0x000fea0003800000 */
.L_x_3:
        /* <DEDUP_REMOVED lines=15> */
.L_x_8:


//--------------------- .text._Z12update_cellsPfS_ii --------------------------
	.section	.text._Z12update_cellsPfS_ii,"ax",@progbits
	.align	128
        .global         _Z12update_cellsPfS_ii
        .type           _Z12update_cellsPfS_ii,@function
        .size           _Z12update_cellsPfS_ii,(.L_x_9 - _Z12update_cellsPfS_ii)
        .other          _Z12update_cellsPfS_ii,@"STO_CUDA_ENTRY STV_DEFAULT"
_Z12update_cellsPfS_ii:
.text._Z12update_cellsPfS_ii:
[----:B------:R-:W-:Y:S01]  /*0000*/  LDC R1, c[0x0][0x37c] ;  /* 0x0000df00ff017b82 */ /* 0x000fe20000000800 */
[----:B------:R-:W0:Y:S07]  /*0010*/  S2R R3, SR_TID.X ;  /* 0x0000000000037919 */ /* 0x000e2e0000002100 */
[----:B------:R-:W0:Y:S01]  /*0020*/  S2UR UR4, SR_CTAID.X ;  /* 0x00000000000479c3 */ /* 0x000e220000002500 */
[----:B------:R-:W1:Y:S01]  /*0030*/  LDCU UR6, c[0x0][0x390] ;  /* 0x00007200ff0677ac */ /* 0x000e620008000800 */
[----:B------:R-:W2:Y:S06]  /*0040*/  S2R R5, SR_TID.Y ;  /* 0x0000000000057919 */ /* 0x000eac0000002200 */
[----:B------:R-:W0:Y:S08]  /*0050*/  LDC R0, c[0x0][0x360] ;  /* 0x0000d800ff007b82 */ /* 0x000e300000000800 */
[----:B------:R-:W2:Y:S08]  /*0060*/  S2UR UR5, SR_CTAID.Y ;  /* 0x00000000000579c3 */ /* 0x000eb00000002600 */
[----:B------:R-:W2:Y:S01]  /*0070*/  LDC R2, c[0x0][0x364] ;  /* 0x0000d900ff027b82 */ /* 0x000ea20000000800 */
[----:B0-----:R-:W-:-:S02]  /*0080*/  IMAD R0, R0, UR4, R3 ;  /* 0x0000000400007c24 */ /* 0x001fc4000f8e0203 */
[----:B--2---:R-:W-:-:S05]  /*0090*/  IMAD R3, R2, UR5, R5 ;  /* 0x0000000502037c24 */ /* 0x004fca000f8e0205 */
[----:B------:R-:W-:-:S04]  /*00a0*/  VIMNMX R2, PT, PT, R0, R3, !PT ;  /* 0x0000000300027248 */ /* 0x000fc80007fe0100 */
[----:B-1----:R-:W-:-:S13]  /*00b0*/  ISETP.GE.AND P0, PT, R2, UR6, PT ;  /* 0x0000000602007c0c */ /* 0x002fda000bf06270 */
[----:B------:R-:W-:Y:S05]  /*00c0*/  @P0 EXIT ;  /* 0x000000000000094d */ /* 0x000fea0003800000 */
[----:B------:R-:W0:Y:S01]  /*00d0*/  LDC R9, c[0x0][0x394] ;  /* 0x0000e500ff097b82 */ /* 0x000e220000000800 */
[----:B------:R-:W1:Y:S01]  /*00e0*/  LDCU.64 UR4, c[0x0][0x358] ;  /* 0x00006b00ff0477ac */ /* 0x000e620008000a00 */
[----:B------:R-:W-:-:S06]  /*00f0*/  IMAD R11, R3, UR6, R0 ;  /* 0x00000006030b7c24 */ /* 0x000fcc000f8e0200 */
[----:B------:R-:W2:Y:S01]  /*0100*/  LDC.64 R6, c[0x0][0x380] ;  /* 0x0000e000ff067b82 */ /* 0x000ea20000000a00 */
[----:B0-----:R-:W-:Y:S02]  /*0110*/  IMAD R5, R3, UR6, R9 ;  /* 0x0000000603057c24 */ /* 0x001fe4000f8e0209 */
[----:B------:R-:W-:Y:S02]  /*0120*/  IMAD R9, R9, UR6, R0 ;  /* 0x0000000609097c24 */ /* 0x000fe4000f8e0200 */
[----:B--2---:R-:W-:-:S04]  /*0130*/  IMAD.WIDE R2, R5, 0x4, R6 ;  /* 0x0000000405027825 */ /* 0x004fc800078e0206 */
[--C-:B------:R-:W-:Y:S02]  /*0140*/  IMAD.WIDE R4, R9, 0x4, R6.reuse ;  /* 0x0000000409047825 */ /* 0x100fe400078e0206 */
[----:B-1----:R-:W2:Y:S01]  /*0150*/  LDG.E R2, desc[UR4][R2.64] ;  /* 0x0000000402027981 */ /* 0x002ea2000c1e1900 */
[----:B------:R-:W0:Y:S01]  /*0160*/  LDC.64 R8, c[0x0][0x388] ;  /* 0x0000e200ff087b82 */ /* 0x000e220000000a00 */
[C---:B------:R-:W-:Y:S02]  /*0170*/  IMAD.WIDE R6, R11.reuse, 0x4, R6 ;  /* 0x000000040b067825 */ /* 0x040fe400078e0206 */
[----:B------:R-:W2:Y:S04]  /*0180*/  LDG.E R5, desc[UR4][R4.64] ;  /* 0x0000000404057981 */ /* 0x000ea8000c1e1900 */
[----:B------:R-:W3:Y:S01]  /*0190*/  LDG.E R7, desc[UR4][R6.64] ;  /* 0x0000000406077981 */ /* 0x000ee2000c1e1900 */
[----:B0-----:R-:W-:-:S04]  /*01a0*/  IMAD.WIDE R8, R11, 0x4, R8 ;  /* 0x000000040b087825 */ /* 0x001fc800078e0208 */
[----:B--2---:R-:W-:-:S05]  /*01b0*/  FADD R0, R2, R5 ;  /* 0x0000000502007221 */ /* 0x004fca0000000000 */
[----:B---3--:R-:W-:-:S05]  /*01c0*/  FMNMX R11, R0, R7, PT ;  /* 0x00000007000b7209 */ /* 0x008fca0003800000 */
[----:B------:R-:W-:Y:S01]  /*01d0*/  STG.E desc[UR4][R8.64], R11 ;  /* 0x0000000b08007986 */ /* 0x000fe2000c101904 */
[----:B------:R-:W-:Y:S05]  /*01e0*/  EXIT ;  /* 0x000000000000794d */ /* 0x000fea0003800000 */
.L_x_4:
        /* <DEDUP_REMOVED lines=9> */
.L_x_9:


//--------------------- .nv.shared._Z33blocked_floyd_warshall_phase_treeiPf --------------------------
	.section	.nv.shared._Z33blocked_floyd_warshall_phase_treeiPf,"aw",@nobits
	.sectionflags	@""
	.align	4
.nv.shared._Z33blocked_floyd_warshall_phase_treeiPf:
	.zero		13312


//--------------------- .nv.shared.reserved.0     --------------------------
	.section	.nv.shared.reserved.0,"aw",@nobits
	.weak		__nv_reservedSMEM_offset_0_alias
	.size		__nv_reservedSMEM_offset_0_alias, 0, 64
	.other		__nv_reservedSMEM_offset_0_alias,@"STO_CUDA_RESERVED_SHARED STV_DEFAULT"
__nv_reservedSMEM_offset_0_alias:
	.zero		0
	.zero		64


//--------------------- .nv.shared._Z32blocked_floyd_warshall_phase_twoiPf --------------------------
	.section	.nv.shared._Z32blocked_floyd_warshall_phase_twoiPf,"aw",@nobits
	.sectionflags	@""
	.align	4
.nv.shared._Z32blocked_floyd_warshall_phase_twoiPf:
	.zero		13312


//--------------------- .nv.shared._Z32blocked_floyd_warshall_phase_oneiPf --------------------------
	.section	.nv.shared._Z32blocked_floyd_warshall_phase_oneiPf,"aw",@nobits
	.sectionflags	@""
	.align	4
.nv.shared._Z32blocked_floyd_warshall_phase_oneiPf:
	.zero		5120


//--------------------- .nv.shared._Z18update_cells_tiledPfS_ii --------------------------
	.section	.nv.shared._Z18update_cells_tiledPfS_ii,"aw",@nobits
	.sectionflags	@""
	.align	4
.nv.shared._Z18update_cells_tiledPfS_ii:
	.zero		1280


//--------------------- .nv.constant0._Z33blocked_floyd_warshall_phase_treeiPf --------------------------
	.section	.nv.constant0._Z33blocked_floyd_warshall_phase_treeiPf,"a",@progbits
	.sectionflags	@""
	.align	4
.nv.constant0._Z33blocked_floyd_warshall_phase_treeiPf:
	.zero		912


//--------------------- .nv.constant0._Z32blocked_floyd_warshall_phase_twoiPf --------------------------
	.section	.nv.constant0._Z32blocked_floyd_warshall_phase_twoiPf,"a",@progbits
	.sectionflags	@""
	.align	4
.nv.constant0._Z32blocked_floyd_warshall_phase_twoiPf:
	.zero		912


//--------------------- .nv.constant0._Z32blocked_floyd_warshall_phase_oneiPf --------------------------
	.section	.nv.constant0._Z32blocked_floyd_warshall_phase_oneiPf,"a",@progbits
	.sectionflags	@""
	.align	4
.nv.constant0._Z32blocked_floyd_warshall_phase_oneiPf:
	.zero		912


//--------------------- .nv.constant0._Z18update_cells_tiledPfS_ii --------------------------
	.section	.nv.constant0._Z18update_cells_tiledPfS_ii,"a",@progbits
	.sectionflags	@""
	.align	4
.nv.constant0._Z18update_cells_tiledPfS_ii:
	.zero		920


//--------------------- .nv.constant0._Z12update_cellsPfS_ii --------------------------
	.section	.nv.constant0._Z12update_cellsPfS_ii,"a",@progbits
	.sectionflags	@""
	.align	4
.nv.constant0._Z12update_cellsPfS_ii:
	.zero		920


//--------------------- SYMBOLS --------------------------

	.type		.nv.reservedSmem.offset0,@object
	.size		.nv.reservedSmem.offset0,0x4
	.type		.nv.reservedSmem.cap,@object
	.size		.nv.reservedSmem.cap,0x4
